	.target	sm_90a

	.elftype	@"ET_EXEC"


//--------------------- .note.nv.tkinfo           --------------------------
	.section	.note.nv.tkinfo,"",@"SHT_NOTE"
	.sectionflags	@"SHF_NOTE_NV_TKINFO"
	.tkinfo
        /*0018*/ 	.word	0x00000002
        /*0030*/ 	.string	""
        /*0030*/ 	.string	"ptxas"
        /*0030*/ 	.string	"Cuda compilation tools, release 13.0, V13.0.88"
        /*0030*/ 	.string	"Build cuda_13.0.r13.0/compiler.36424714_0"
        /*0030*/ 	.string	"-arch sm_90a -m 64 "



//--------------------- .note.nv.cuinfo           --------------------------
	.section	.note.nv.cuinfo,"",@"SHT_NOTE"
	.sectionflags	@"SHF_NOTE_NV_CUINFO"
        /*0018*/ 	.short	0x0002
        /*001a*/ 	.short	0x005a
        /*001c*/ 	.short	0x0082
	.zero		2


//--------------------- .nv.info                  --------------------------
	.section	.nv.info,"",@"SHT_CUDA_INFO"
	.align	4


	//----- nvinfo : EIATTR_REGCOUNT
	.align		4
        /*0000*/ 	.byte	0x04, 0x2f
        /*0002*/ 	.short	(.L_15 - .L_14)
	.align		4
.L_14:
        /*0004*/ 	.word	index@(_ZN7cutlass13device_kernelINS_4gemm6kernel13GemmUniversalIN4cute5tupleIJiiiiEEENS1_10collective13CollectiveMmaINS1_34MainloopSm90TmaGmmaWarpSpecializedILi18ENS5_IJNS4_1CILi1EEENSA_ILi4EEESB_EEENS1_35KernelTmaWarpSpecializedCooperativeEEENS5_IJNSA_ILi128EEENSA_ILi64EEENSA_ILi32EEEEEENS_6half_tENS5_IJlSB_lEEESK_SL_NS4_8TiledMMAINS4_8MMA_AtomIJNS4_4SM904GMMA25MMA_64x64x16_F32F16F16_SSILNSP_5MajorE0ELSR_0ELNSP_7ScaleInE1ELSS_1EEEEEENS4_6LayoutINS5_IJNSA_ILi2EEESB_SB_EEENS5_IJSB_NSA_ILi0EEESY_EEEEENS5_IJNS4_10UnderscoreES11_S11_EEEEENS4_23SM90_TMA_LOAD_MULTICASTENS4_14ComposedLayoutINS4_7SwizzleILi2ELi4ELi3EEENS4_18smem_ptr_flag_bitsILi16EEENSV_INS5_IJNSA_ILi8EEESI_EEENS5_IJSI_SB_EEEEEEEvNS4_8identityENS4_13SM90_TMA_LOADES1E_vS1F_EENS_8epilogue10collective6detail29Sm90TmaWarpSpecializedAdapterINS1J_15DefaultEpilogueISK_SL_SL_NS1I_6thread17LinearCombinationISK_Li1EffLNS1N_9ScaleType4KindE0ELNS_15FloatRoundStyleE2ESK_EENS1_15EpilogueDefaultEEEEEvvEEEEvNT_6ParamsE)
        /*0008*/ 	.word	0x000000a8


	//----- nvinfo : EIATTR_FRAME_SIZE
	.align		4
.L_15:
        /*000c*/ 	.byte	0x04, 0x11
        /*000e*/ 	.short	(.L_17 - .L_16)
	.align		4
.L_16:
        /*0010*/ 	.word	index@(_ZN7cutlass13device_kernelINS_4gemm6kernel13GemmUniversalIN4cute5tupleIJiiiiEEENS1_10collective13CollectiveMmaINS1_34MainloopSm90TmaGmmaWarpSpecializedILi18ENS5_IJNS4_1CILi1EEENSA_ILi4EEESB_EEENS1_35KernelTmaWarpSpecializedCooperativeEEENS5_IJNSA_ILi128EEENSA_ILi64EEENSA_ILi32EEEEEENS_6half_tENS5_IJlSB_lEEESK_SL_NS4_8TiledMMAINS4_8MMA_AtomIJNS4_4SM904GMMA25MMA_64x64x16_F32F16F16_SSILNSP_5MajorE0ELSR_0ELNSP_7ScaleInE1ELSS_1EEEEEENS4_6LayoutINS5_IJNSA_ILi2EEESB_SB_EEENS5_IJSB_NSA_ILi0EEESY_EEEEENS5_IJNS4_10UnderscoreES11_S11_EEEEENS4_23SM90_TMA_LOAD_MULTICASTENS4_14ComposedLayoutINS4_7SwizzleILi2ELi4ELi3EEENS4_18smem_ptr_flag_bitsILi16EEENSV_INS5_IJNSA_ILi8EEESI_EEENS5_IJSI_SB_EEEEEEEvNS4_8identityENS4_13SM90_TMA_LOADES1E_vS1F_EENS_8epilogue10collective6detail29Sm90TmaWarpSpecializedAdapterINS1J_15DefaultEpilogueISK_SL_SL_NS1I_6thread17LinearCombinationISK_Li1EffLNS1N_9ScaleType4KindE0ELNS_15FloatRoundStyleE2ESK_EENS1_15EpilogueDefaultEEEEEvvEEEEvNT_6ParamsE)
        /*0014*/ 	.word	0x00000000


	//----- nvinfo : EIATTR_MIN_STACK_SIZE
	.align		4
.L_17:
        /*0018*/ 	.byte	0x04, 0x12
        /*001a*/ 	.short	(.L_19 - .L_18)
	.align		4
.L_18:
        /*001c*/ 	.word	index@(_ZN7cutlass13device_kernelINS_4gemm6kernel13GemmUniversalIN4cute5tupleIJiiiiEEENS1_10collective13CollectiveMmaINS1_34MainloopSm90TmaGmmaWarpSpecializedILi18ENS5_IJNS4_1CILi1EEENSA_ILi4EEESB_EEENS1_35KernelTmaWarpSpecializedCooperativeEEENS5_IJNSA_ILi128EEENSA_ILi64EEENSA_ILi32EEEEEENS_6half_tENS5_IJlSB_lEEESK_SL_NS4_8TiledMMAINS4_8MMA_AtomIJNS4_4SM904GMMA25MMA_64x64x16_F32F16F16_SSILNSP_5MajorE0ELSR_0ELNSP_7ScaleInE1ELSS_1EEEEEENS4_6LayoutINS5_IJNSA_ILi2EEESB_SB_EEENS5_IJSB_NSA_ILi0EEESY_EEEEENS5_IJNS4_10UnderscoreES11_S11_EEEEENS4_23SM90_TMA_LOAD_MULTICASTENS4_14ComposedLayoutINS4_7SwizzleILi2ELi4ELi3EEENS4_18smem_ptr_flag_bitsILi16EEENSV_INS5_IJNSA_ILi8EEESI_EEENS5_IJSI_SB_EEEEEEEvNS4_8identityENS4_13SM90_TMA_LOADES1E_vS1F_EENS_8epilogue10collective6detail29Sm90TmaWarpSpecializedAdapterINS1J_15DefaultEpilogueISK_SL_SL_NS1I_6thread17LinearCombinationISK_Li1EffLNS1N_9ScaleType4KindE0ELNS_15FloatRoundStyleE2ESK_EENS1_15EpilogueDefaultEEEEEvvEEEEvNT_6ParamsE)
        /*0020*/ 	.word	0x00000000
.L_19:


//--------------------- .nv.compat                --------------------------
	.section	.nv.compat,"",@"SHT_CUDA_COMPAT_INFO"
	.align	4
        /*0000*/ 	.byte	0x02, 0x09, 0x01, 0x00, 0x02, 0x02, 0x04, 0x00, 0x02, 0x05, 0x05, 0x00, 0x03, 0x07, 0x01, 0x01
        /*0010*/ 	.byte	0x02, 0x03, 0x01, 0x00, 0x02, 0x06, 0x01, 0x00, 0x04, 0x0b, 0x08, 0x00, 0x00, 0x00, 0x00, 0x00
        /*0020*/ 	.byte	0x00, 0x00, 0x00, 0x00


//--------------------- .nv.info._ZN7cutlass13device_kernelINS_4gemm6kernel13GemmUniversalIN4cute5tupleIJiiiiEEENS1_10collective13CollectiveMmaINS1_34MainloopSm90TmaGmmaWarpSpecializedILi18ENS5_IJNS4_1CILi1EEENSA_ILi4EEESB_EEENS1_35KernelTmaWarpSpecializedCooperativeEEENS5_IJNSA_ILi128EEENSA_ILi64EEENSA_ILi32EEEEEENS_6half_tENS5_IJlSB_lEEESK_SL_NS4_8TiledMMAINS4_8MMA_AtomIJNS4_4SM904GMMA25MMA_64x64x16_F32F16F16_SSILNSP_5MajorE0ELSR_0ELNSP_7ScaleInE1ELSS_1EEEEEENS4_6LayoutINS5_IJNSA_ILi2EEESB_SB_EEENS5_IJSB_NSA_ILi0EEESY_EEEEENS5_IJNS4_10UnderscoreES11_S11_EEEEENS4_23SM90_TMA_LOAD_MULTICASTENS4_14ComposedLayoutINS4_7SwizzleILi2ELi4ELi3EEENS4_18smem_ptr_flag_bitsILi16EEENSV_INS5_IJNSA_ILi8EEESI_EEENS5_IJSI_SB_EEEEEEEvNS4_8identityENS4_13SM90_TMA_LOADES1E_vS1F_EENS_8epilogue10collective6detail29Sm90TmaWarpSpecializedAdapterINS1J_15DefaultEpilogueISK_SL_SL_NS1I_6thread17LinearCombinationISK_Li1EffLNS1N_9ScaleType4KindE0ELNS_15FloatRoundStyleE2ESK_EENS1_15EpilogueDefaultEEEEEvvEEEEvNT_6ParamsE --------------------------
	.section	.nv.info._ZN7cutlass13device_kernelINS_4gemm6kernel13GemmUniversalIN4cute5tupleIJiiiiEEENS1_10collective13CollectiveMmaINS1_34MainloopSm90TmaGmmaWarpSpecializedILi18ENS5_IJNS4_1CILi1EEENSA_ILi4EEESB_EEENS1_35KernelTmaWarpSpecializedCooperativeEEENS5_IJNSA_ILi128EEENSA_ILi64EEENSA_ILi32EEEEEENS_6half_tENS5_IJlSB_lEEESK_SL_NS4_8TiledMMAINS4_8MMA_AtomIJNS4_4SM904GMMA25MMA_64x64x16_F32F16F16_SSILNSP_5MajorE0ELSR_0ELNSP_7ScaleInE1ELSS_1EEEEEENS4_6LayoutINS5_IJNSA_ILi2EEESB_SB_EEENS5_IJSB_NSA_ILi0EEESY_EEEEENS5_IJNS4_10UnderscoreES11_S11_EEEEENS4_23SM90_TMA_LOAD_MULTICASTENS4_14ComposedLayoutINS4_7SwizzleILi2ELi4ELi3EEENS4_18smem_ptr_flag_bitsILi16EEENSV_INS5_IJNSA_ILi8EEESI_EEENS5_IJSI_SB_EEEEEEEvNS4_8identityENS4_13SM90_TMA_LOADES1E_vS1F_EENS_8epilogue10collective6detail29Sm90TmaWarpSpecializedAdapterINS1J_15DefaultEpilogueISK_SL_SL_NS1I_6thread17LinearCombinationISK_Li1EffLNS1N_9ScaleType4KindE0ELNS_15FloatRoundStyleE2ESK_EENS1_15EpilogueDefaultEEEEEvvEEEEvNT_6ParamsE,"",@"SHT_CUDA_INFO"
	.sectionflags	@""
	.align	4


	//----- nvinfo : EIATTR_CUDA_API_VERSION
	.align		4
        /*0000*/ 	.byte	0x04, 0x37
        /*0002*/ 	.short	(.L_21 - .L_20)
.L_20:
        /*0004*/ 	.word	0x00000082


	//----- nvinfo : EIATTR_KPARAM_INFO
	.align		4
.L_21:
        /*0008*/ 	.byte	0x04, 0x17
        /*000a*/ 	.short	(.L_23 - .L_22)
.L_22:
        /*000c*/ 	.word	0x00000000
        /*0010*/ 	.short	0x0000
        /*0012*/ 	.short	0x0070
        /*0014*/ 	.byte	0x00, 0xf0, 0x01, 0x10


	//----- nvinfo : EIATTR_SPARSE_MMA_MASK
	.align		4
.L_23:
        /*0018*/ 	.byte	0x03, 0x50
        /*001a*/ 	.short	0x0000


	//----- nvinfo : EIATTR_MAXREG_COUNT
	.align		4
        /*001c*/ 	.byte	0x03, 0x1b
        /*001e*/ 	.short	0x00a8


	//----- nvinfo : EIATTR_NUM_BARRIERS
	.align		4
        /*0020*/ 	.byte	0x02, 0x4c
        /*0022*/ 	.byte	0x01
	.zero		1


	//----- nvinfo : EIATTR_EXTERNS
	.align		4
        /*0024*/ 	.byte	0x04, 0x0f
        /*0026*/ 	.short	(.L_25 - .L_24)


	//   ....[0]....
	.align		4
.L_24:
        /*0028*/ 	.word	index@(__assertfail)


	//----- nvinfo : EIATTR_MERCURY_ISA_VERSION
	.align		4
.L_25:
        /*002c*/ 	.byte	0x03, 0x5f
        /*002e*/ 	.short	0x0101


	//----- nvinfo : EIATTR_INT_WARP_WIDE_INSTR_OFFSETS
	.align		4
        /*0030*/ 	.byte	0x04, 0x31
        /*0032*/ 	.short	(.L_27 - .L_26)


	//   ....[0]....
.L_26:
        /*0034*/ 	.word	0x00000660


	//   ....[1]....
        /*0038*/ 	.word	0x00000680


	//   ....[2]....
        /*003c*/ 	.word	0x00000830


	//----- nvinfo : EIATTR_COOP_GROUP_MASK_REGIDS
	.align		4
.L_27:
        /*0040*/ 	.byte	0x04, 0x29
        /*0042*/ 	.short	(.L_29 - .L_28)


	//   ....[0]....
.L_28:
        /*0044*/ 	.word	0xffffffff


	//   ....[1]....
        /*0048*/ 	.word	0xffffffff


	//   ....[2]....
        /*004c*/ 	.word	0xffffffff


	//   ....[3]....
        /*0050*/ 	.word	0xffffffff


	//   ....[4]....
        /*0054*/ 	.word	0xffffffff


	//   ....[5]....
        /*0058*/ 	.word	0xffffffff


	//----- nvinfo : EIATTR_COOP_GROUP_INSTR_OFFSETS
	.align		4
.L_29:
        /*005c*/ 	.byte	0x04, 0x28
        /*005e*/ 	.short	(.L_31 - .L_30)


	//   ....[0]....
.L_30:
        /*0060*/ 	.word	0x00000060


	//   ....[1]....
        /*0064*/ 	.word	0x00000070


	//   ....[2]....
        /*0068*/ 	.word	0x00000130


	//   ....[3]....
        /*006c*/ 	.word	0x000004b0


	//   ....[4]....
        /*0070*/ 	.word	0x00000970


	//   ....[5]....
        /*0074*/ 	.word	0x000013b0


	//----- nvinfo : EIATTR_REG_RECONFIG
	.align		4
.L_31:
        /*0078*/ 	.byte	0x01, 0x54
	.zero		2


	//----- nvinfo : EIATTR_SYSCALL_OFFSETS
	.align		4
        /*007c*/ 	.byte	0x04, 0x46
        /*007e*/ 	.short	(.L_33 - .L_32)


	//   ....[0]....
.L_32:
        /*0080*/ 	.word	0x00001570


	//----- nvinfo : EIATTR_MBARRIER_INSTR_OFFSETS
	.align		4
.L_33:
        /*0084*/ 	.byte	0x04, 0x39
        /*0086*/ 	.short	(.L_35 - .L_34)


	//   ....[0]....
.L_34:
        /*0088*/ 	.word	0x00000250
        /*008c*/ 	.word	0x000000ff
        /*0090*/ 	.word	0x00000000
        /*0094*/ 	.short	0x0100
        /*0096*/ 	.byte	0x08
	.zero		1


	//   ....[1]....
        /*0098*/ 	.word	0x00000260
        /*009c*/ 	.word	0x000000ff
        /*00a0*/ 	.word	0x00000090
        /*00a4*/ 	.short	0x0100
        /*00a6*/ 	.byte	0x08
	.zero		1


	//   ....[2]....
        /*00a8*/ 	.word	0x00000270
        /*00ac*/ 	.word	0x000000ff
        /*00b0*/ 	.word	0x00000008
        /*00b4*/ 	.short	0x0100
        /*00b6*/ 	.byte	0x08
	.zero		1


	//   ....[3]....
        /*00b8*/ 	.word	0x00000280
        /*00bc*/ 	.word	0x000000ff
        /*00c0*/ 	.word	0x00000098
        /*00c4*/ 	.short	0x0100
        /*00c6*/ 	.byte	0x08
	.zero		1


	//   ....[4]....
        /*00c8*/ 	.word	0x00000290
        /*00cc*/ 	.word	0x000000ff
        /*00d0*/ 	.word	0x00000010
        /*00d4*/ 	.short	0x0100
        /*00d6*/ 	.byte	0x08
	.zero		1


	//   ....[5]....
        /*00d8*/ 	.word	0x000002a0
        /*00dc*/ 	.word	0x000000ff
        /*00e0*/ 	.word	0x000000a0
        /*00e4*/ 	.short	0x0100
        /*00e6*/ 	.byte	0x08
	.zero		1


	//   ....[6]....
        /*00e8*/ 	.word	0x000002b0
        /*00ec*/ 	.word	0x000000ff
        /*00f0*/ 	.word	0x00000018
        /*00f4*/ 	.short	0x0100
        /*00f6*/ 	.byte	0x08
	.zero		1


	//   ....[7]....
        /*00f8*/ 	.word	0x000002c0
        /*00fc*/ 	.word	0x000000ff
        /*0100*/ 	.word	0x000000a8
        /*0104*/ 	.short	0x0100
        /*0106*/ 	.byte	0x08
	.zero		1


	//   ....[8]....
        /*0108*/ 	.word	0x000002d0
        /*010c*/ 	.word	0x000000ff
        /*0110*/ 	.word	0x00000020
        /*0114*/ 	.short	0x0100
        /*0116*/ 	.byte	0x08
	.zero		1


	//   ....[9]....
        /*0118*/ 	.word	0x000002e0
        /*011c*/ 	.word	0x000000ff
        /*0120*/ 	.word	0x000000b0
        /*0124*/ 	.short	0x0100
        /*0126*/ 	.byte	0x08
	.zero		1


	//   ....[10]....
        /*0128*/ 	.word	0x000002f0
        /*012c*/ 	.word	0x000000ff
        /*0130*/ 	.word	0x00000028
        /*0134*/ 	.short	0x0100
        /*0136*/ 	.byte	0x08
	.zero		1


	//   ....[11]....
        /*0138*/ 	.word	0x00000300
        /*013c*/ 	.word	0x000000ff
        /*0140*/ 	.word	0x000000b8
        /*0144*/ 	.short	0x0100
        /*0146*/ 	.byte	0x08
	.zero		1


	//   ....[12]....
        /*0148*/ 	.word	0x00000310
        /*014c*/ 	.word	0x000000ff
        /*0150*/ 	.word	0x00000030
        /*0154*/ 	.short	0x0100
        /*0156*/ 	.byte	0x08
	.zero		1


	//   ....[13]....
        /*0158*/ 	.word	0x00000320
        /*015c*/ 	.word	0x000000ff
        /*0160*/ 	.word	0x000000c0
        /*0164*/ 	.short	0x0100
        /*0166*/ 	.byte	0x08
	.zero		1


	//   ....[14]....
        /*0168*/ 	.word	0x00000330
        /*016c*/ 	.word	0x000000ff
        /*0170*/ 	.word	0x00000038
        /*0174*/ 	.short	0x0100
        /*0176*/ 	.byte	0x08
	.zero		1


	//   ....[15]....
        /*0178*/ 	.word	0x00000340
        /*017c*/ 	.word	0x000000ff
        /*0180*/ 	.word	0x000000c8
        /*0184*/ 	.short	0x0100
        /*0186*/ 	.byte	0x08
	.zero		1


	//   ....[16]....
        /*0188*/ 	.word	0x00000350
        /*018c*/ 	.word	0x000000ff
        /*0190*/ 	.word	0x00000040
        /*0194*/ 	.short	0x0100
        /*0196*/ 	.byte	0x08
	.zero		1


	//   ....[17]....
        /*0198*/ 	.word	0x00000360
        /*019c*/ 	.word	0x000000ff
        /*01a0*/ 	.word	0x000000d0
        /*01a4*/ 	.short	0x0100
        /*01a6*/ 	.byte	0x08
	.zero		1


	//   ....[18]....
        /*01a8*/ 	.word	0x00000370
        /*01ac*/ 	.word	0x000000ff
        /*01b0*/ 	.word	0x00000048
        /*01b4*/ 	.short	0x0100
        /*01b6*/ 	.byte	0x08
	.zero		1


	//   ....[19]....
        /*01b8*/ 	.word	0x00000380
        /*01bc*/ 	.word	0x000000ff
        /*01c0*/ 	.word	0x000000d8
        /*01c4*/ 	.short	0x0100
        /*01c6*/ 	.byte	0x08
	.zero		1


	//   ....[20]....
        /*01c8*/ 	.word	0x00000390
        /*01cc*/ 	.word	0x000000ff
        /*01d0*/ 	.word	0x00000050
        /*01d4*/ 	.short	0x0100
        /*01d6*/ 	.byte	0x08
	.zero		1


	//   ....[21]....
        /*01d8*/ 	.word	0x000003a0
        /*01dc*/ 	.word	0x000000ff
        /*01e0*/ 	.word	0x000000e0
        /*01e4*/ 	.short	0x0100
        /*01e6*/ 	.byte	0x08
	.zero		1


	//   ....[22]....
        /*01e8*/ 	.word	0x000003b0
        /*01ec*/ 	.word	0x000000ff
        /*01f0*/ 	.word	0x00000058
        /*01f4*/ 	.short	0x0100
        /*01f6*/ 	.byte	0x08
	.zero		1


	//   ....[23]....
        /*01f8*/ 	.word	0x000003c0
        /*01fc*/ 	.word	0x000000ff
        /*0200*/ 	.word	0x000000e8
        /*0204*/ 	.short	0x0100
        /*0206*/ 	.byte	0x08
	.zero		1


	//   ....[24]....
        /*0208*/ 	.word	0x000003d0
        /*020c*/ 	.word	0x000000ff
        /*0210*/ 	.word	0x00000060
        /*0214*/ 	.short	0x0100
        /*0216*/ 	.byte	0x08
	.zero		1


	//   ....[25]....
        /*0218*/ 	.word	0x000003e0
        /*021c*/ 	.word	0x000000ff
        /*0220*/ 	.word	0x000000f0
        /*0224*/ 	.short	0x0100
        /*0226*/ 	.byte	0x08
	.zero		1


	//   ....[26]....
        /*0228*/ 	.word	0x000003f0
        /*022c*/ 	.word	0x000000ff
        /*0230*/ 	.word	0x00000068
        /*0234*/ 	.short	0x0100
        /*0236*/ 	.byte	0x08
	.zero		1


	//   ....[27]....
        /*0238*/ 	.word	0x00000400
        /*023c*/ 	.word	0x000000ff
        /*0240*/ 	.word	0x000000f8
        /*0244*/ 	.short	0x0100
        /*0246*/ 	.byte	0x08
	.zero		1


	//   ....[28]....
        /*0248*/ 	.word	0x00000410
        /*024c*/ 	.word	0x000000ff
        /*0250*/ 	.word	0x00000070
        /*0254*/ 	.short	0x0100
        /*0256*/ 	.byte	0x08
	.zero		1


	//   ....[29]....
        /*0258*/ 	.word	0x00000420
        /*025c*/ 	.word	0x000000ff
        /*0260*/ 	.word	0x00000100
        /*0264*/ 	.short	0x0100
        /*0266*/ 	.byte	0x08
	.zero		1


	//   ....[30]....
        /*0268*/ 	.word	0x00000430
        /*026c*/ 	.word	0x000000ff
        /*0270*/ 	.word	0x00000078
        /*0274*/ 	.short	0x0100
        /*0276*/ 	.byte	0x08
	.zero		1


	//   ....[31]....
        /*0278*/ 	.word	0x00000440
        /*027c*/ 	.word	0x000000ff
        /*0280*/ 	.word	0x00000108
        /*0284*/ 	.short	0x0100
        /*0286*/ 	.byte	0x08
	.zero		1


	//   ....[32]....
        /*0288*/ 	.word	0x00000450
        /*028c*/ 	.word	0x000000ff
        /*0290*/ 	.word	0x00000080
        /*0294*/ 	.short	0x0100
        /*0296*/ 	.byte	0x08
	.zero		1


	//   ....[33]....
        /*0298*/ 	.word	0x00000460
        /*029c*/ 	.word	0x000000ff
        /*02a0*/ 	.word	0x00000110
        /*02a4*/ 	.short	0x0100
        /*02a6*/ 	.byte	0x08
	.zero		1


	//   ....[34]....
        /*02a8*/ 	.word	0x00000470
        /*02ac*/ 	.word	0x000000ff
        /*02b0*/ 	.word	0x00000088
        /*02b4*/ 	.short	0x0100
        /*02b6*/ 	.byte	0x08
	.zero		1


	//   ....[35]....
        /*02b8*/ 	.word	0x00000480
        /*02bc*/ 	.word	0x000000ff
        /*02c0*/ 	.word	0x00000118
        /*02c4*/ 	.short	0x0100
        /*02c6*/ 	.byte	0x08
	.zero		1


	//   ....[36]....
        /*02c8*/ 	.word	0x000008b0
        /*02cc*/ 	.word	0x000000ff
        /*02d0*/ 	.word	0x00000130
        /*02d4*/ 	.short	0x0100
        /*02d6*/ 	.byte	0x06
	.zero		1


	//   ....[37]....
        /*02d8*/ 	.word	0x00000920
        /*02dc*/ 	.word	0x000000ff
        /*02e0*/ 	.word	0x00000138
        /*02e4*/ 	.short	0x0100
        /*02e6*/ 	.byte	0x06
	.zero		1


	//   ....[38]....
        /*02e8*/ 	.word	0x00001630
        /*02ec*/ 	.word	0x00000003
        /*02f0*/ 	.word	0x00000000
        /*02f4*/ 	.short	0x010a
        /*02f6*/ 	.byte	0x3f
	.zero		1


	//   ....[39]....
        /*02f8*/ 	.word	0x00001670
        /*02fc*/ 	.word	0x00000003
        /*0300*/ 	.word	0x00000000
        /*0304*/ 	.short	0x010a
        /*0306*/ 	.byte	0x3f
	.zero		1


	//   ....[40]....
        /*0308*/ 	.word	0x00001940
        /*030c*/ 	.word	0x00000005
        /*0310*/ 	.word	0x00000000
        /*0314*/ 	.short	0x010a
        /*0316*/ 	.byte	0x3f
	.zero		1


	//   ....[41]....
        /*0318*/ 	.word	0x00001980
        /*031c*/ 	.word	0x00000005
        /*0320*/ 	.word	0x00000000
        /*0324*/ 	.short	0x010a
        /*0326*/ 	.byte	0x3f
	.zero		1


	//   ....[42]....
        /*0328*/ 	.word	0x00001ae0
        /*032c*/ 	.word	0x00000005
        /*0330*/ 	.word	0x00000000
        /*0334*/ 	.short	0x0101
        /*0336*/ 	.byte	0x3f
	.zero		1


	//   ....[43]....
        /*0338*/ 	.word	0x00001d00
        /*033c*/ 	.word	0x00000003
        /*0340*/ 	.word	0x00000000
        /*0344*/ 	.short	0x0101
        /*0346*/ 	.byte	0x3f
	.zero		1


	//   ....[44]....
        /*0348*/ 	.word	0x000051a0
        /*034c*/ 	.word	0x00000016
        /*0350*/ 	.word	0x00000090
        /*0354*/ 	.short	0x010a
        /*0356*/ 	.byte	0x3f
	.zero		1


	//   ....[45]....
        /*0358*/ 	.word	0x00005500
        /*035c*/ 	.word	0x00000003
        /*0360*/ 	.word	0x00000138
        /*0364*/ 	.short	0x0101
        /*0366*/ 	.byte	0x3f
	.zero		1


	//   ....[46]....
        /*0368*/ 	.word	0x00005c50
        /*036c*/ 	.word	0x00000007
        /*0370*/ 	.word	0x00000000
        /*0374*/ 	.short	0x010a
        /*0376*/ 	.byte	0x3f
	.zero		1


	//   ....[47]....
        /*0378*/ 	.word	0x00005cd0
        /*037c*/ 	.word	0x00000008
        /*0380*/ 	.word	0x00000000
        /*0384*/ 	.short	0x010a
        /*0386*/ 	.byte	0x3f
	.zero		1


	//   ....[48]....
        /*0388*/ 	.word	0x00005d60
        /*038c*/ 	.word	0x00000009
        /*0390*/ 	.word	0x00000000
        /*0394*/ 	.short	0x010a
        /*0396*/ 	.byte	0x3f
	.zero		1


	//   ....[49]....
        /*0398*/ 	.word	0x00005df0
        /*039c*/ 	.word	0x00000008
        /*03a0*/ 	.word	0x00000000
        /*03a4*/ 	.short	0x010a
        /*03a6*/ 	.byte	0x3f
	.zero		1


	//   ....[50]....
        /*03a8*/ 	.word	0x00005e80
        /*03ac*/ 	.word	0x00000009
        /*03b0*/ 	.word	0x00000000
        /*03b4*/ 	.short	0x010a
        /*03b6*/ 	.byte	0x3f
	.zero		1


	//   ....[51]....
        /*03b8*/ 	.word	0x00005f10
        /*03bc*/ 	.word	0x00000008
        /*03c0*/ 	.word	0x00000000
        /*03c4*/ 	.short	0x010a
        /*03c6*/ 	.byte	0x3f
	.zero		1


	//   ....[52]....
        /*03c8*/ 	.word	0x00005fa0
        /*03cc*/ 	.word	0x00000009
        /*03d0*/ 	.word	0x00000000
        /*03d4*/ 	.short	0x010a
        /*03d6*/ 	.byte	0x3f
	.zero		1


	//   ....[53]....
        /*03d8*/ 	.word	0x00006030
        /*03dc*/ 	.word	0x00000008
        /*03e0*/ 	.word	0x00000000
        /*03e4*/ 	.short	0x010a
        /*03e6*/ 	.byte	0x3f
	.zero		1


	//   ....[54]....
        /*03e8*/ 	.word	0x000060c0
        /*03ec*/ 	.word	0x00000009
        /*03f0*/ 	.word	0x00000000
        /*03f4*/ 	.short	0x010a
        /*03f6*/ 	.byte	0x3f
	.zero		1


	//   ....[55]....
        /*03f8*/ 	.word	0x00006150
        /*03fc*/ 	.word	0x00000008
        /*0400*/ 	.word	0x00000000
        /*0404*/ 	.short	0x010a
        /*0406*/ 	.byte	0x3f
	.zero		1


	//   ....[56]....
        /*0408*/ 	.word	0x000061e0
        /*040c*/ 	.word	0x00000009
        /*0410*/ 	.word	0x00000000
        /*0414*/ 	.short	0x010a
        /*0416*/ 	.byte	0x3f
	.zero		1


	//   ....[57]....
        /*0418*/ 	.word	0x00006270
        /*041c*/ 	.word	0x00000008
        /*0420*/ 	.word	0x00000000
        /*0424*/ 	.short	0x010a
        /*0426*/ 	.byte	0x3f
	.zero		1


	//   ....[58]....
        /*0428*/ 	.word	0x00006300
        /*042c*/ 	.word	0x00000009
        /*0430*/ 	.word	0x00000000
        /*0434*/ 	.short	0x010a
        /*0436*/ 	.byte	0x3f
	.zero		1


	//   ....[59]....
        /*0438*/ 	.word	0x00006390
        /*043c*/ 	.word	0x00000008
        /*0440*/ 	.word	0x00000000
        /*0444*/ 	.short	0x010a
        /*0446*/ 	.byte	0x3f
	.zero		1


	//   ....[60]....
        /*0448*/ 	.word	0x00006420
        /*044c*/ 	.word	0x00000009
        /*0450*/ 	.word	0x00000000
        /*0454*/ 	.short	0x010a
        /*0456*/ 	.byte	0x3f
	.zero		1


	//   ....[61]....
        /*0458*/ 	.word	0x000064b0
        /*045c*/ 	.word	0x00000008
        /*0460*/ 	.word	0x00000000
        /*0464*/ 	.short	0x010a
        /*0466*/ 	.byte	0x3f
	.zero		1


	//   ....[62]....
        /*0468*/ 	.word	0x00006540
        /*046c*/ 	.word	0x0000000b
        /*0470*/ 	.word	0x00000000
        /*0474*/ 	.short	0x010a
        /*0476*/ 	.byte	0x3f
	.zero		1


	//   ....[63]....
        /*0478*/ 	.word	0x000065d0
        /*047c*/ 	.word	0x00000003
        /*0480*/ 	.word	0x00000000
        /*0484*/ 	.short	0x010a
        /*0486*/ 	.byte	0x3f
	.zero		1


	//   ....[64]....
        /*0488*/ 	.word	0x00006630
        /*048c*/ 	.word	0x00000003
        /*0490*/ 	.word	0x00000000
        /*0494*/ 	.short	0x010a
        /*0496*/ 	.byte	0x3f
	.zero		1


	//   ....[65]....
        /*0498*/ 	.word	0x00006680
        /*049c*/ 	.word	0x00000005
        /*04a0*/ 	.word	0x00000000
        /*04a4*/ 	.short	0x010a
        /*04a6*/ 	.byte	0x3f
	.zero		1


	//   ....[66]....
        /*04a8*/ 	.word	0x00006750
        /*04ac*/ 	.word	0x00000016
        /*04b0*/ 	.word	0x00000090
        /*04b4*/ 	.short	0x010a
        /*04b6*/ 	.byte	0x3f
	.zero		1


	//   ....[67]....
        /*04b8*/ 	.word	0x00006820
        /*04bc*/ 	.word	0x00000007
        /*04c0*/ 	.word	0x00000000
        /*04c4*/ 	.short	0x010a
        /*04c6*/ 	.byte	0x3f
	.zero		1


	//   ....[68]....
        /*04c8*/ 	.word	0x00006870
        /*04cc*/ 	.word	0x00000008
        /*04d0*/ 	.word	0x00000000
        /*04d4*/ 	.short	0x010a
        /*04d6*/ 	.byte	0x3f
	.zero		1


	//   ....[69]....
        /*04d8*/ 	.word	0x000068c0
        /*04dc*/ 	.word	0x00000009
        /*04e0*/ 	.word	0x00000000
        /*04e4*/ 	.short	0x010a
        /*04e6*/ 	.byte	0x3f
	.zero		1


	//   ....[70]....
        /*04e8*/ 	.word	0x00006910
        /*04ec*/ 	.word	0x00000008
        /*04f0*/ 	.word	0x00000000
        /*04f4*/ 	.short	0x010a
        /*04f6*/ 	.byte	0x3f
	.zero		1


	//   ....[71]....
        /*04f8*/ 	.word	0x00006960
        /*04fc*/ 	.word	0x00000009
        /*0500*/ 	.word	0x00000000
        /*0504*/ 	.short	0x010a
        /*0506*/ 	.byte	0x3f
	.zero		1


	//   ....[72]....
        /*0508*/ 	.word	0x000069b0
        /*050c*/ 	.word	0x00000008
        /*0510*/ 	.word	0x00000000
        /*0514*/ 	.short	0x010a
        /*0516*/ 	.byte	0x3f
	.zero		1


	//   ....[73]....
        /*0518*/ 	.word	0x00006a00
        /*051c*/ 	.word	0x00000009
        /*0520*/ 	.word	0x00000000
        /*0524*/ 	.short	0x010a
        /*0526*/ 	.byte	0x3f
	.zero		1


	//   ....[74]....
        /*0528*/ 	.word	0x00006a50
        /*052c*/ 	.word	0x00000008
        /*0530*/ 	.word	0x00000000
        /*0534*/ 	.short	0x010a
        /*0536*/ 	.byte	0x3f
	.zero		1


	//   ....[75]....
        /*0538*/ 	.word	0x00006aa0
        /*053c*/ 	.word	0x00000009
        /*0540*/ 	.word	0x00000000
        /*0544*/ 	.short	0x010a
        /*0546*/ 	.byte	0x3f
	.zero		1


	//   ....[76]....
        /*0548*/ 	.word	0x00006af0
        /*054c*/ 	.word	0x00000008
        /*0550*/ 	.word	0x00000000
        /*0554*/ 	.short	0x010a
        /*0556*/ 	.byte	0x3f
	.zero		1


	//   ....[77]....
        /*0558*/ 	.word	0x00006b40
        /*055c*/ 	.word	0x00000009
        /*0560*/ 	.word	0x00000000
        /*0564*/ 	.short	0x010a
        /*0566*/ 	.byte	0x3f
	.zero		1


	//   ....[78]....
        /*0568*/ 	.word	0x00006b90
        /*056c*/ 	.word	0x00000008
        /*0570*/ 	.word	0x00000000
        /*0574*/ 	.short	0x010a
        /*0576*/ 	.byte	0x3f
	.zero		1


	//   ....[79]....
        /*0578*/ 	.word	0x00006be0
        /*057c*/ 	.word	0x00000009
        /*0580*/ 	.word	0x00000000
        /*0584*/ 	.short	0x010a
        /*0586*/ 	.byte	0x3f
	.zero		1


	//   ....[80]....
        /*0588*/ 	.word	0x00006c30
        /*058c*/ 	.word	0x00000008
        /*0590*/ 	.word	0x00000000
        /*0594*/ 	.short	0x010a
        /*0596*/ 	.byte	0x3f
	.zero		1


	//   ....[81]....
        /*0598*/ 	.word	0x00006c80
        /*059c*/ 	.word	0x00000009
        /*05a0*/ 	.word	0x00000000
        /*05a4*/ 	.short	0x010a
        /*05a6*/ 	.byte	0x3f
	.zero		1


	//   ....[82]....
        /*05a8*/ 	.word	0x00006cd0
        /*05ac*/ 	.word	0x00000008
        /*05b0*/ 	.word	0x00000000
        /*05b4*/ 	.short	0x010a
        /*05b6*/ 	.byte	0x3f
	.zero		1


	//   ....[83]....
        /*05b8*/ 	.word	0x00006d20
        /*05bc*/ 	.word	0x0000000b
        /*05c0*/ 	.word	0x00000000
        /*05c4*/ 	.short	0x010a
        /*05c6*/ 	.byte	0x3f
	.zero		1


	//----- nvinfo : EIATTR_NUM_MBARRIERS
	.align		4
.L_35:
        /*05c8*/ 	.byte	0x03, 0x38
        /*05ca*/ 	.short	0x0026


	//----- nvinfo : EIATTR_EXIT_INSTR_OFFSETS
	.align		4
        /*05cc*/ 	.byte	0x04, 0x1c
        /*05ce*/ 	.short	(.L_37 - .L_36)


	//   ....[0]....
.L_36:
        /*05d0*/ 	.word	0x00000ad0


	//   ....[1]....
        /*05d4*/ 	.word	0x000012e0


	//   ....[2]....
        /*05d8*/ 	.word	0x000048c0


	//   ....[3]....
        /*05dc*/ 	.word	0x00004e20


	//   ....[4]....
        /*05e0*/ 	.word	0x00006620


	//----- nvinfo : EIATTR_MAX_THREADS
	.align		4
.L_37:
        /*05e4*/ 	.byte	0x04, 0x05
        /*05e6*/ 	.short	(.L_39 - .L_38)
.L_38:
        /*05e8*/ 	.word	0x00000180
        /*05ec*/ 	.word	0x00000001
        /*05f0*/ 	.word	0x00000001


	//----- nvinfo : EIATTR_CRS_STACK_SIZE
	.align		4
.L_39:
        /*05f4*/ 	.byte	0x04, 0x1e
        /*05f6*/ 	.short	(.L_41 - .L_40)
.L_40:
        /*05f8*/ 	.word	0x00000000


	//----- nvinfo : EIATTR_CBANK_PARAM_SIZE
	.align		4
.L_41:
        /*05fc*/ 	.byte	0x03, 0x19
        /*05fe*/ 	.short	0x0470


	//----- nvinfo : EIATTR_PARAM_CBANK
	.align		4
        /*0600*/ 	.byte	0x04, 0x0a
        /*0602*/ 	.short	(.L_43 - .L_42)
	.align		4
.L_42:
        /*0604*/ 	.word	index@(.nv.constant0._ZN7cutlass13device_kernelINS_4gemm6kernel13GemmUniversalIN4cute5tupleIJiiiiEEENS1_10collective13CollectiveMmaINS1_34MainloopSm90TmaGmmaWarpSpecializedILi18ENS5_IJNS4_1CILi1EEENSA_ILi4EEESB_EEENS1_35KernelTmaWarpSpecializedCooperativeEEENS5_IJNSA_ILi128EEENSA_ILi64EEENSA_ILi32EEEEEENS_6half_tENS5_IJlSB_lEEESK_SL_NS4_8TiledMMAINS4_8MMA_AtomIJNS4_4SM904GMMA25MMA_64x64x16_F32F16F16_SSILNSP_5MajorE0ELSR_0ELNSP_7ScaleInE1ELSS_1EEEEEENS4_6LayoutINS5_IJNSA_ILi2EEESB_SB_EEENS5_IJSB_NSA_ILi0EEESY_EEEEENS5_IJNS4_10UnderscoreES11_S11_EEEEENS4_23SM90_TMA_LOAD_MULTICASTENS4_14ComposedLayoutINS4_7SwizzleILi2ELi4ELi3EEENS4_18smem_ptr_flag_bitsILi16EEENSV_INS5_IJNSA_ILi8EEESI_EEENS5_IJSI_SB_EEEEEEEvNS4_8identityENS4_13SM90_TMA_LOADES1E_vS1F_EENS_8epilogue10collective6detail29Sm90TmaWarpSpecializedAdapterINS1J_15DefaultEpilogueISK_SL_SL_NS1I_6thread17LinearCombinationISK_Li1EffLNS1N_9ScaleType4KindE0ELNS_15FloatRoundStyleE2ESK_EENS1_15EpilogueDefaultEEEEEvvEEEEvNT_6ParamsE)
        /*0608*/ 	.short	0x0210
        /*060a*/ 	.short	0x0470


	//----- nvinfo : EIATTR_SW_WAR
	.align		4
.L_43:
        /*060c*/ 	.byte	0x04, 0x36
        /*060e*/ 	.short	(.L_45 - .L_44)
.L_44:
        /*0610*/ 	.word	0x00000008
.L_45:


//--------------------- .nv.callgraph             --------------------------
	.section	.nv.callgraph,"",@"SHT_CUDA_CALLGRAPH"
	.align	4
	.sectionentsize	8
	.align		4
        /*0000*/ 	.word	0x00000000
	.align		4
        /*0004*/ 	.word	0xffffffff
	.align		4
        /*0008*/ 	.word	index@(_ZN7cutlass13device_kernelINS_4gemm6kernel13GemmUniversalIN4cute5tupleIJiiiiEEENS1_10collective13CollectiveMmaINS1_34MainloopSm90TmaGmmaWarpSpecializedILi18ENS5_IJNS4_1CILi1EEENSA_ILi4EEESB_EEENS1_35KernelTmaWarpSpecializedCooperativeEEENS5_IJNSA_ILi128EEENSA_ILi64EEENSA_ILi32EEEEEENS_6half_tENS5_IJlSB_lEEESK_SL_NS4_8TiledMMAINS4_8MMA_AtomIJNS4_4SM904GMMA25MMA_64x64x16_F32F16F16_SSILNSP_5MajorE0ELSR_0ELNSP_7ScaleInE1ELSS_1EEEEEENS4_6LayoutINS5_IJNSA_ILi2EEESB_SB_EEENS5_IJSB_NSA_ILi0EEESY_EEEEENS5_IJNS4_10UnderscoreES11_S11_EEEEENS4_23SM90_TMA_LOAD_MULTICASTENS4_14ComposedLayoutINS4_7SwizzleILi2ELi4ELi3EEENS4_18smem_ptr_flag_bitsILi16EEENSV_INS5_IJNSA_ILi8EEESI_EEENS5_IJSI_SB_EEEEEEEvNS4_8identityENS4_13SM90_TMA_LOADES1E_vS1F_EENS_8epilogue10collective6detail29Sm90TmaWarpSpecializedAdapterINS1J_15DefaultEpilogueISK_SL_SL_NS1I_6thread17LinearCombinationISK_Li1EffLNS1N_9ScaleType4KindE0ELNS_15FloatRoundStyleE2ESK_EENS1_15EpilogueDefaultEEEEEvvEEEEvNT_6ParamsE)
	.align		4
        /*000c*/ 	.word	index@(__assertfail)
	.align		4
        /*0010*/ 	.word	0x00000000
	.align		4
        /*0014*/ 	.word	0xfffffffe
	.align		4
        /*0018*/ 	.word	0x00000000
	.align		4
        /*001c*/ 	.word	0xfffffffd
	.align		4
        /*0020*/ 	.word	0x00000000
	.align		4
        /*0024*/ 	.word	0xfffffffc


//--------------------- .nv.constant4             --------------------------
	.section	.nv.constant4,"a",@progbits
	.align	8
	.align		8
.nv.constant4:
        /*0000*/ 	.dword	__assertfail
	.align		8
        /*0008*/ 	.dword	__unnamed_1
	.align		8
        /*0010*/ 	.dword	_ZN40_INTERNAL_f3f4a27b_4_k_cu_17dcd754_272034cuda3std3__45__cpo5beginE
	.align		8
        /*0018*/ 	.dword	_ZN40_INTERNAL_f3f4a27b_4_k_cu_17dcd754_272034cuda3std3__45__cpo3endE
	.align		8
        /*0020*/ 	.dword	_ZN40_INTERNAL_f3f4a27b_4_k_cu_17dcd754_272034cuda3std3__45__cpo6cbeginE
	.align		8
        /*0028*/ 	.dword	_ZN40_INTERNAL_f3f4a27b_4_k_cu_17dcd754_272034cuda3std3__45__cpo4cendE
	.align		8
        /*0030*/ 	.dword	_ZN40_INTERNAL_f3f4a27b_4_k_cu_17dcd754_272034cuda3std3__442_GLOBAL__N__f3f4a27b_4_k_cu_17dcd754_272036ignoreE
	.align		8
        /*0038*/ 	.dword	_ZN40_INTERNAL_f3f4a27b_4_k_cu_17dcd754_272034cuda3std3__419piecewise_constructE
	.align		8
        /*0040*/ 	.dword	_ZN40_INTERNAL_f3f4a27b_4_k_cu_17dcd754_272034cuda3std3__48in_placeE
	.align		8
        /*0048*/ 	.dword	_ZN40_INTERNAL_f3f4a27b_4_k_cu_17dcd754_272034cuda3std6ranges3__45__cpo4swapE
	.align		8
        /*0050*/ 	.dword	_ZN40_INTERNAL_f3f4a27b_4_k_cu_17dcd754_272034cuda3std6ranges3__45__cpo9iter_moveE
	.align		8
        /*0058*/ 	.dword	_ZN40_INTERNAL_f3f4a27b_4_k_cu_17dcd754_272034cute7productE
	.align		8
        /*0060*/ 	.dword	_ZN40_INTERNAL_f3f4a27b_4_k_cu_17dcd754_272034cute1_E
	.align		8
        /*0068*/ 	.dword	$str$22
	.align		8
        /*0070*/ 	.dword	$str$23


//--------------------- .text._ZN7cutlass13device_kernelINS_4gemm6kernel13GemmUniversalIN4cute5tupleIJiiiiEEENS1_10collective13CollectiveMmaINS1_34MainloopSm90TmaGmmaWarpSpecializedILi18ENS5_IJNS4_1CILi1EEENSA_ILi4EEESB_EEENS1_35KernelTmaWarpSpecializedCooperativeEEENS5_IJNSA_ILi128EEENSA_ILi64EEENSA_ILi32EEEEEENS_6half_tENS5_IJlSB_lEEESK_SL_NS4_8TiledMMAINS4_8MMA_AtomIJNS4_4SM904GMMA25MMA_64x64x16_F32F16F16_SSILNSP_5MajorE0ELSR_0ELNSP_7ScaleInE1ELSS_1EEEEEENS4_6LayoutINS5_IJNSA_ILi2EEESB_SB_EEENS5_IJSB_NSA_ILi0EEESY_EEEEENS5_IJNS4_10UnderscoreES11_S11_EEEEENS4_23SM90_TMA_LOAD_MULTICASTENS4_14ComposedLayoutINS4_7SwizzleILi2ELi4ELi3EEENS4_18smem_ptr_flag_bitsILi16EEENSV_INS5_IJNSA_ILi8EEESI_EEENS5_IJSI_SB_EEEEEEEvNS4_8identityENS4_13SM90_TMA_LOADES1E_vS1F_EENS_8epilogue10collective6detail29Sm90TmaWarpSpecializedAdapterINS1J_15DefaultEpilogueISK_SL_SL_NS1I_6thread17LinearCombinationISK_Li1EffLNS1N_9ScaleType4KindE0ELNS_15FloatRoundStyleE2ESK_EENS1_15EpilogueDefaultEEEEEvvEEEEvNT_6ParamsE --------------------------
	.section	.text._ZN7cutlass13device_kernelINS_4gemm6kernel13GemmUniversalIN4cute5tupleIJiiiiEEENS1_10collective13CollectiveMmaINS1_34MainloopSm90TmaGmmaWarpSpecializedILi18ENS5_IJNS4_1CILi1EEENSA_ILi4EEESB_EEENS1_35KernelTmaWarpSpecializedCooperativeEEENS5_IJNSA_ILi128EEENSA_ILi64EEENSA_ILi32EEEEEENS_6half_tENS5_IJlSB_lEEESK_SL_NS4_8TiledMMAINS4_8MMA_AtomIJNS4_4SM904GMMA25MMA_64x64x16_F32F16F16_SSILNSP_5MajorE0ELSR_0ELNSP_7ScaleInE1ELSS_1EEEEEENS4_6LayoutINS5_IJNSA_ILi2EEESB_SB_EEENS5_IJSB_NSA_ILi0EEESY_EEEEENS5_IJNS4_10UnderscoreES11_S11_EEEEENS4_23SM90_TMA_LOAD_MULTICASTENS4_14ComposedLayoutINS4_7SwizzleILi2ELi4ELi3EEENS4_18smem_ptr_flag_bitsILi16EEENSV_INS5_IJNSA_ILi8EEESI_EEENS5_IJSI_SB_EEEEEEEvNS4_8identityENS4_13SM90_TMA_LOADES1E_vS1F_EENS_8epilogue10collective6detail29Sm90TmaWarpSpecializedAdapterINS1J_15DefaultEpilogueISK_SL_SL_NS1I_6thread17LinearCombinationISK_Li1EffLNS1N_9ScaleType4KindE0ELNS_15FloatRoundStyleE2ESK_EENS1_15EpilogueDefaultEEEEEvvEEEEvNT_6ParamsE,"ax",@progbits
	.align	128
.text._ZN7cutlass13device_kernelINS_4gemm6kernel13GemmUniversalIN4cute5tupleIJiiiiEEENS1_10collective13CollectiveMmaINS1_34MainloopSm90TmaGmmaWarpSpecializedILi18ENS5_IJNS4_1CILi1EEENSA_ILi4EEESB_EEENS1_35KernelTmaWarpSpecializedCooperativeEEENS5_IJNSA_ILi128EEENSA_ILi64EEENSA_ILi32EEEEEENS_6half_tENS5_IJlSB_lEEESK_SL_NS4_8TiledMMAINS4_8MMA_AtomIJNS4_4SM904GMMA25MMA_64x64x16_F32F16F16_SSILNSP_5MajorE0ELSR_0ELNSP_7ScaleInE1ELSS_1EEEEEENS4_6LayoutINS5_IJNSA_ILi2EEESB_SB_EEENS5_IJSB_NSA_ILi0EEESY_EEEEENS5_IJNS4_10UnderscoreES11_S11_EEEEENS4_23SM90_TMA_LOAD_MULTICASTENS4_14ComposedLayoutINS4_7SwizzleILi2ELi4ELi3EEENS4_18smem_ptr_flag_bitsILi16EEENSV_INS5_IJNSA_ILi8EEESI_EEENS5_IJSI_SB_EEEEEEEvNS4_8identityENS4_13SM90_TMA_LOADES1E_vS1F_EENS_8epilogue10collective6detail29Sm90TmaWarpSpecializedAdapterINS1J_15DefaultEpilogueISK_SL_SL_NS1I_6thread17LinearCombinationISK_Li1EffLNS1N_9ScaleType4KindE0ELNS_15FloatRoundStyleE2ESK_EENS1_15EpilogueDefaultEEEEEvvEEEEvNT_6ParamsE:
        .type           _ZN7cutlass13device_kernelINS_4gemm6kernel13GemmUniversalIN4cute5tupleIJiiiiEEENS1_10collective13CollectiveMmaINS1_34MainloopSm90TmaGmmaWarpSpecializedILi18ENS5_IJNS4_1CILi1EEENSA_ILi4EEESB_EEENS1_35KernelTmaWarpSpecializedCooperativeEEENS5_IJNSA_ILi128EEENSA_ILi64EEENSA_ILi32EEEEEENS_6half_tENS5_IJlSB_lEEESK_SL_NS4_8TiledMMAINS4_8MMA_AtomIJNS4_4SM904GMMA25MMA_64x64x16_F32F16F16_SSILNSP_5MajorE0ELSR_0ELNSP_7ScaleInE1ELSS_1EEEEEENS4_6LayoutINS5_IJNSA_ILi2EEESB_SB_EEENS5_IJSB_NSA_ILi0EEESY_EEEEENS5_IJNS4_10UnderscoreES11_S11_EEEEENS4_23SM90_TMA_LOAD_MULTICASTENS4_14ComposedLayoutINS4_7SwizzleILi2ELi4ELi3EEENS4_18smem_ptr_flag_bitsILi16EEENSV_INS5_IJNSA_ILi8EEESI_EEENS5_IJSI_SB_EEEEEEEvNS4_8identityENS4_13SM90_TMA_LOADES1E_vS1F_EENS_8epilogue10collective6detail29Sm90TmaWarpSpecializedAdapterINS1J_15DefaultEpilogueISK_SL_SL_NS1I_6thread17LinearCombinationISK_Li1EffLNS1N_9ScaleType4KindE0ELNS_15FloatRoundStyleE2ESK_EENS1_15EpilogueDefaultEEEEEvvEEEEvNT_6ParamsE,@function
        .size           _ZN7cutlass13device_kernelINS_4gemm6kernel13GemmUniversalIN4cute5tupleIJiiiiEEENS1_10collective13CollectiveMmaINS1_34MainloopSm90TmaGmmaWarpSpecializedILi18ENS5_IJNS4_1CILi1EEENSA_ILi4EEESB_EEENS1_35KernelTmaWarpSpecializedCooperativeEEENS5_IJNSA_ILi128EEENSA_ILi64EEENSA_ILi32EEEEEENS_6half_tENS5_IJlSB_lEEESK_SL_NS4_8TiledMMAINS4_8MMA_AtomIJNS4_4SM904GMMA25MMA_64x64x16_F32F16F16_SSILNSP_5MajorE0ELSR_0ELNSP_7ScaleInE1ELSS_1EEEEEENS4_6LayoutINS5_IJNSA_ILi2EEESB_SB_EEENS5_IJSB_NSA_ILi0EEESY_EEEEENS5_IJNS4_10UnderscoreES11_S11_EEEEENS4_23SM90_TMA_LOAD_MULTICASTENS4_14ComposedLayoutINS4_7SwizzleILi2ELi4ELi3EEENS4_18smem_ptr_flag_bitsILi16EEENSV_INS5_IJNSA_ILi8EEESI_EEENS5_IJSI_SB_EEEEEEEvNS4_8identityENS4_13SM90_TMA_LOADES1E_vS1F_EENS_8epilogue10collective6detail29Sm90TmaWarpSpecializedAdapterINS1J_15DefaultEpilogueISK_SL_SL_NS1I_6thread17LinearCombinationISK_Li1EffLNS1N_9ScaleType4KindE0ELNS_15FloatRoundStyleE2ESK_EENS1_15EpilogueDefaultEEEEEvvEEEEvNT_6ParamsE,(.L_x_164 - _ZN7cutlass13device_kernelINS_4gemm6kernel13GemmUniversalIN4cute5tupleIJiiiiEEENS1_10collective13CollectiveMmaINS1_34MainloopSm90TmaGmmaWarpSpecializedILi18ENS5_IJNS4_1CILi1EEENSA_ILi4EEESB_EEENS1_35KernelTmaWarpSpecializedCooperativeEEENS5_IJNSA_ILi128EEENSA_ILi64EEENSA_ILi32EEEEEENS_6half_tENS5_IJlSB_lEEESK_SL_NS4_8TiledMMAINS4_8MMA_AtomIJNS4_4SM904GMMA25MMA_64x64x16_F32F16F16_SSILNSP_5MajorE0ELSR_0ELNSP_7ScaleInE1ELSS_1EEEEEENS4_6LayoutINS5_IJNSA_ILi2EEESB_SB_EEENS5_IJSB_NSA_ILi0EEESY_EEEEENS5_IJNS4_10UnderscoreES11_S11_EEEEENS4_23SM90_TMA_LOAD_MULTICASTENS4_14ComposedLayoutINS4_7SwizzleILi2ELi4ELi3EEENS4_18smem_ptr_flag_bitsILi16EEENSV_INS5_IJNSA_ILi8EEESI_EEENS5_IJSI_SB_EEEEEEEvNS4_8identityENS4_13SM90_TMA_LOADES1E_vS1F_EENS_8epilogue10collective6detail29Sm90TmaWarpSpecializedAdapterINS1J_15DefaultEpilogueISK_SL_SL_NS1I_6thread17LinearCombinationISK_Li1EffLNS1N_9ScaleType4KindE0ELNS_15FloatRoundStyleE2ESK_EENS1_15EpilogueDefaultEEEEEvvEEEEvNT_6ParamsE)
        .other          _ZN7cutlass13device_kernelINS_4gemm6kernel13GemmUniversalIN4cute5tupleIJiiiiEEENS1_10collective13CollectiveMmaINS1_34MainloopSm90TmaGmmaWarpSpecializedILi18ENS5_IJNS4_1CILi1EEENSA_ILi4EEESB_EEENS1_35KernelTmaWarpSpecializedCooperativeEEENS5_IJNSA_ILi128EEENSA_ILi64EEENSA_ILi32EEEEEENS_6half_tENS5_IJlSB_lEEESK_SL_NS4_8TiledMMAINS4_8MMA_AtomIJNS4_4SM904GMMA25MMA_64x64x16_F32F16F16_SSILNSP_5MajorE0ELSR_0ELNSP_7ScaleInE1ELSS_1EEEEEENS4_6LayoutINS5_IJNSA_ILi2EEESB_SB_EEENS5_IJSB_NSA_ILi0EEESY_EEEEENS5_IJNS4_10UnderscoreES11_S11_EEEEENS4_23SM90_TMA_LOAD_MULTICASTENS4_14ComposedLayoutINS4_7SwizzleILi2ELi4ELi3EEENS4_18smem_ptr_flag_bitsILi16EEENSV_INS5_IJNSA_ILi8EEESI_EEENS5_IJSI_SB_EEEEEEEvNS4_8identityENS4_13SM90_TMA_LOADES1E_vS1F_EENS_8epilogue10collective6detail29Sm90TmaWarpSpecializedAdapterINS1J_15DefaultEpilogueISK_SL_SL_NS1I_6thread17LinearCombinationISK_Li1EffLNS1N_9ScaleType4KindE0ELNS_15FloatRoundStyleE2ESK_EENS1_15EpilogueDefaultEEEEEvvEEEEvNT_6ParamsE,@"STO_CUDA_ENTRY STV_DEFAULT"
_ZN7cutlass13device_kernelINS_4gemm6kernel13GemmUniversalIN4cute5tupleIJiiiiEEENS1_10collective13CollectiveMmaINS1_34MainloopSm90TmaGmmaWarpSpecializedILi18ENS5_IJNS4_1CILi1EEENSA_ILi4EEESB_EEENS1_35KernelTmaWarpSpecializedCooperativeEEENS5_IJNSA_ILi128EEENSA_ILi64EEENSA_ILi32EEEEEENS_6half_tENS5_IJlSB_lEEESK_SL_NS4_8TiledMMAINS4_8MMA_AtomIJNS4_4SM904GMMA25MMA_64x64x16_F32F16F16_SSILNSP_5MajorE0ELSR_0ELNSP_7ScaleInE1ELSS_1EEEEEENS4_6LayoutINS5_IJNSA_ILi2EEESB_SB_EEENS5_IJSB_NSA_ILi0EEESY_EEEEENS5_IJNS4_10UnderscoreES11_S11_EEEEENS4_23SM90_TMA_LOAD_MULTICASTENS4_14ComposedLayoutINS4_7SwizzleILi2ELi4ELi3EEENS4_18smem_ptr_flag_bitsILi16EEENSV_INS5_IJNSA_ILi8EEESI_EEENS5_IJSI_SB_EEEEEEEvNS4_8identityENS4_13SM90_TMA_LOADES1E_vS1F_EENS_8epilogue10collective6detail29Sm90TmaWarpSpecializedAdapterINS1J_15DefaultEpilogueISK_SL_SL_NS1I_6thread17LinearCombinationISK_Li1EffLNS1N_9ScaleType4KindE0ELNS_15FloatRoundStyleE2ESK_EENS1_15EpilogueDefaultEEEEEvvEEEEvNT_6ParamsE:
[----:B------:R-:W0:Y:S01]  /*0000*/  LDC R1, c[0x0][0x28] ;  /* 0x00000a00ff017b82 */ /* 0x000e220000000800 */
[----:B------:R-:W1:Y:S01]  /*0010*/  S2R R18, SR_TID.X ;  /* 0x0000000000127919 */ /* 0x000e620000002100 */
[----:B------:R-:W-:Y:S01]  /*0020*/  ELECT P0, URZ, PT ;  /* 0x00000000003f782f */ /* 0x000fe20003800000 */
[----:B------:R-:W-:Y:S01]  /*0030*/  BSSY B0, `(.L_x_0) ;  /* 0x000000f000007945 */ /* 0x000fe20003800000 */
[--C-:B-1----:R-:W-:Y:S02]  /*0040*/  SHF.R.U32.HI R0, RZ, 0x5, R18.reuse ;  /* 0x00000005ff007819 */ /* 0x102fe40000011612 */
[----:B------:R-:W-:-:S03]  /*0050*/  SHF.R.U32.HI R3, RZ, 0x7, R18 ;  /* 0x00000007ff037819 */ /* 0x000fc60000011612 */
[----:B------:R-:W1:Y:S04]  /*0060*/  SHFL.IDX PT, R2, R0, RZ, 0x1f ;  /* 0x00001fff00027589 */ /* 0x000e6800000e0000 */
[----:B------:R2:W3:Y:S01]  /*0070*/  SHFL.IDX PT, R5, R3, RZ, 0x1f ;  /* 0x00001fff03057589 */ /* 0x0004e200000e0000 */
[----:B-1----:R-:W-:-:S13]  /*0080*/  ISETP.NE.OR P0, PT, R2, RZ, !P0 ;  /* 0x000000ff0200720c */ /* 0x002fda0004705670 */
[----:B0-23--:R-:W-:Y:S05]  /*0090*/  @P0 BRA `(.L_x_1) ;  /* 0x0000000000200947 */ /* 0x00dfea0003800000 */
[----:B------:R-:W-:Y:S02]  /*00a0*/  ULDC.64 UR4, c[0x0][0x198] ;  /* 0x0000660000047ab9 */ /* 0x000fe40000000a00 */
[----:B------:R-:W-:Y:S02]  /*00b0*/  UIADD3 UR6, UP0, UR4, 0xf0, URZ ;  /* 0x000000f004067890 */ /* 0x000fe4000ff1e03f */
[----:B------:R-:W-:Y:S02]  /*00c0*/  UIADD3 UR4, UP1, UR4, 0x1f0, URZ ;  /* 0x000001f004047890 */ /* 0x000fe4000ff3e03f */
[----:B------:R-:W-:Y:S02]  /*00d0*/  UIADD3.X UR7, URZ, UR5, URZ, UP0, !UPT ;  /* 0x000000053f077290 */ /* 0x000fe400087fe43f */
[----:B------:R-:W-:-:S07]  /*00e0*/  UIADD3.X UR5, URZ, UR5, URZ, UP1, !UPT ;  /* 0x000000053f057290 */ /* 0x000fce0008ffe43f */
[----:B------:R0:W-:Y:S02]  /*00f0*/  UTMACCTL.PF [UR6] ;  /* 0x00000000060079b9 */ /* 0x0001e40008040000 */
[----:B------:R0:W-:Y:S02]  /*0100*/  UTMACCTL.PF [UR4] ;  /* 0x00000000040079b9 */ /* 0x0001e40008040000 */
[----:B0-----:R-:W-:Y:S01]  /*0110*/  NOP ;  /* 0x0000000000007918 */ /* 0x001fe20000000000 */
.L_x_1:
[----:B------:R-:W-:Y:S05]  /*0120*/  BSYNC B0 ;  /* 0x0000000000007941 */ /* 0x000fea0003800000 */
.L_x_0:
[----:B------:R-:W0:Y:S02]  /*0130*/  SHFL.IDX PT, R3, R0, RZ, 0x1f ;  /* 0x00001fff00037589 */ /* 0x000e2400000e0000 */
[----:B0-----:R-:W-:-:S13]  /*0140*/  ISETP.NE.AND P0, PT, R3, RZ, PT ;  /* 0x000000ff0300720c */ /* 0x001fda0003f05270 */
[----:B------:R-:W-:Y:S05]  /*0150*/  @P0 BRA `(.L_x_2) ;  /* 0x0000000000d40947 */ /* 0x000fea0003800000 */
[----:B------:R-:W-:Y:S01]  /*0160*/  ELECT P0, URZ, PT ;  /* 0x00000000003f782f */ /* 0x000fe20003800000 */
[----:B------:R-:W-:-:S12]  /*0170*/  BSSY B0, `(.L_x_2) ;  /* 0x0000033000007945 */ /* 0x000fd80003800000 */
[----:B------:R-:W-:Y:S05]  /*0180*/  @!P0 BRA `(.L_x_3) ;  /* 0x0000000000c48947 */ /* 0x000fea0003800000 */
[----:B------:R-:W0:Y:S01]  /*0190*/  S2UR UR8, SR_CgaCtaId ;  /* 0x00000000000879c3 */ /* 0x000e220000008800 */
[----:B------:R-:W-:Y:S01]  /*01a0*/  UMOV UR4, 0x400 ;  /* 0x0000040000047882 */ /* 0x000fe20000000000 */
[----:B------:R-:W-:Y:S01]  /*01b0*/  UMOV UR5, 0x1 ;  /* 0x0000000100057882 */ /* 0x000fe20000000000 */
[----:B------:R-:W-:Y:S02]  /*01c0*/  UMOV UR6, 0x8 ;  /* 0x0000000800067882 */ /* 0x000fe40000000000 */
[----:B------:R-:W-:-:S04]  /*01d0*/  UIADD3 UR6, -UR6, 0x100000, URZ ;  /* 0x0010000006067890 */ /* 0x000fc8000fffe13f */
[----:B------:R-:W-:Y:S02]  /*01e0*/  USHF.L.U32 UR7, UR6, 0xb, URZ ;  /* 0x0000000b06077899 */ /* 0x000fe4000800063f */
[----:B------:R-:W-:Y:S02]  /*01f0*/  USHF.L.U32 UR6, UR6, 0x1, URZ ;  /* 0x0000000106067899 */ /* 0x000fe4000800063f */
[----:B0-----:R-:W-:Y:S02]  /*0200*/  ULEA UR8, UR8, UR4, 0x18 ;  /* 0x0000000408087291 */ /* 0x001fe4000f8ec03f */
[----:B------:R-:W-:-:S04]  /*0210*/  UIADD3 UR4, -UR5, 0x100000, URZ ;  /* 0x0010000005047890 */ /* 0x000fc8000fffe13f */
[----:B------:R-:W-:Y:S02]  /*0220*/  USHF.L.U32 UR5, UR4, 0xb, URZ ;  /* 0x0000000b04057899 */ /* 0x000fe4000800063f */
[----:B------:R-:W-:Y:S01]  /*0230*/  USHF.L.U32 UR4, UR4, 0x1, URZ ;  /* 0x0000000104047899 */ /* 0x000fe2000800063f */
[----:B------:R-:W0:Y:S11]  /*0240*/  FENCE.VIEW.ASYNC.S ;  /* 0x00000000000073c6 */ /* 0x000e360000000000 */
[----:B0-----:R0:W1:Y:S01]  /*0250*/  SYNCS.EXCH.64 URZ, [UR8], UR4 ;  /* 0x00000004083f75b2 */ /* 0x0010620008000100 */
[----:B------:R0:W2:Y:S01]  /*0260*/  SYNCS.EXCH.64 URZ, [UR8+0x90], UR6 ;  /* 0x00009006083f75b2 */ /* 0x0000a20008000100 */
[----:B------:R0:W3:Y:S01]  /*0270*/  SYNCS.EXCH.64 URZ, [UR8+0x8], UR4 ;  /* 0x00000804083f75b2 */ /* 0x0000e20008000100 */
[----:B------:R0:W4:Y:S01]  /*0280*/  SYNCS.EXCH.64 URZ, [UR8+0x98], UR6 ;  /* 0x00009806083f75b2 */ /* 0x0001220008000100 */
[----:B------:R0:W0:Y:S01]  /*0290*/  SYNCS.EXCH.64 URZ, [UR8+0x10], UR4 ;  /* 0x00001004083f75b2 */ /* 0x0000220008000100 */
        /* <DEDUP_REMOVED lines=31> */
[----:B-1234-:R-:W-:Y:S01]  /*0490*/  NOP ;  /* 0x0000000000007918 */ /* 0x01efe20000000000 */
.L_x_3:
[----:B0-----:R-:W-:Y:S05]  /*04a0*/  BSYNC B0 ;  /* 0x0000000000007941 */ /* 0x001fea0003800000 */
.L_x_2:
[----:B------:R-:W0:Y:S01]  /*04b0*/  SHFL.IDX PT, R0, R0, RZ, 0x1f ;  /* 0x00001fff00007589 */ /* 0x000e2200000e0000 */
[----:B------:R-:W-:Y:S01]  /*04c0*/  SHF.R.S32.HI R7, RZ, 0x1f, R18 ;  /* 0x0000001fff077819 */ /* 0x000fe20000011412 */
[----:B------:R-:W1:Y:S01]  /*04d0*/  S2UR UR8, SR_CTAID.X ;  /* 0x00000000000879c3 */ /* 0x000e620000002500 */
[----:B------:R-:W-:Y:S01]  /*04e0*/  ELECT P0, URZ, PT ;  /* 0x00000000003f782f */ /* 0x000fe20003800000 */
[----:B------:R-:W2:Y:S01]  /*04f0*/  S2R R4, SR_CTAID.Y ;  /* 0x0000000000047919 */ /* 0x000ea20000002600 */
[----:B------:R-:W-:Y:S01]  /*0500*/  LEA.HI R7, R7, R18, RZ, 0x7 ;  /* 0x0000001207077211 */ /* 0x000fe200078f38ff */
[----:B------:R-:W-:Y:S01]  /*0510*/  ULDC UR4, c[0x0][0x154] ;  /* 0x0000550000047ab9 */ /* 0x000fe20000000800 */
[----:B------:R-:W-:Y:S01]  /*0520*/  SHF.R.S32.HI R8, RZ, 0x1f, R3 ;  /* 0x0000001fff087819 */ /* 0x000fe20000011403 */
[----:B------:R-:W-:Y:S01]  /*0530*/  NOP ;  /* 0x0000000000007918 */ /* 0x000fe20000000000 */
[----:B------:R-:W-:Y:S01]  /*0540*/  LOP3.LUT R7, R7, 0xffffff80, RZ, 0xc0, !PT ;  /* 0xffffff8007077812 */ /* 0x000fe200078ec0ff */
[----:B------:R-:W3:Y:S01]  /*0550*/  LDC R12, c[0x0][0x140] ;  /* 0x00005000ff0c7b82 */ /* 0x000ee20000000800 */
[----:B------:R-:W-:Y:S01]  /*0560*/  LEA.HI R8, R8, R3, RZ, 0x2 ;  /* 0x0000000308087211 */ /* 0x000fe200078f10ff */
[----:B------:R-:W-:-:S02]  /*0570*/  NOP ;  /* 0x0000000000007918 */ /* 0x000fc40000000000 */
[----:B------:R-:W-:Y:S01]  /*0580*/  IMAD.IADD R6, R18, 0x1, -R7 ;  /* 0x0000000112067824 */ /* 0x000fe200078e0a07 */
[----:B------:R-:W-:-:S03]  /*0590*/  LOP3.LUT R8, R8, 0x3ffffffc, RZ, 0xc0, !PT ;  /* 0x3ffffffc08087812 */ /* 0x000fc600078ec0ff */
[----:B------:R-:W4:Y:S01]  /*05a0*/  LDC R10, c[0x0][0x144] ;  /* 0x00005100ff0a7b82 */ /* 0x000f220000000800 */
[----:B------:R-:W-:Y:S02]  /*05b0*/  SHF.R.S32.HI R7, RZ, 0x1f, R6 ;  /* 0x0000001fff077819 */ /* 0x000fe40000011406 */
[----:B------:R-:W-:Y:S02]  /*05c0*/  LOP3.LUT P2, RZ, R6, 0x7, RZ, 0xc0, !PT ;  /* 0x0000000706ff7812 */ /* 0x000fe4000784c0ff */
[----:B------:R-:W-:Y:S01]  /*05d0*/  LEA.HI R7, R7, R6, RZ, 0x3 ;  /* 0x0000000607077211 */ /* 0x000fe200078f18ff */
[----:B------:R-:W-:Y:S01]  /*05e0*/  VIADD R6, R5, 0xffffffff ;  /* 0xffffffff05067836 */ /* 0x000fe20000000000 */
[----:B0-----:R-:W-:Y:S02]  /*05f0*/  ISETP.NE.OR P0, PT, R0, RZ, !P0 ;  /* 0x000000ff0000720c */ /* 0x001fe40004705670 */
[--C-:B------:R-:W-:Y:S02]  /*0600*/  SHF.R.S32.HI R0, RZ, 0x3, R7.reuse ;  /* 0x00000003ff007819 */ /* 0x100fe40000011407 */
[----:B------:R-:W-:-:S02]  /*0610*/  SHF.R.S32.HI R7, RZ, 0x1f, R7 ;  /* 0x0000001fff077819 */ /* 0x000fc40000011407 */
[----:B------:R-:W-:Y:S02]  /*0620*/  ISETP.GE.U32.AND P5, PT, R6, 0x2, PT ;  /* 0x000000020600780c */ /* 0x000fe40003fa6070 */
[----:B------:R-:W-:Y:S02]  /*0630*/  LEA.HI R7, R7, R0, RZ, 0x2 ;  /* 0x0000000007077211 */ /* 0x000fe400078f10ff */
[----:B---3--:R-:W-:Y:S02]  /*0640*/  ISETP.EQ.U32.AND P3, PT, R12, 0x1, PT ;  /* 0x000000010c00780c */ /* 0x008fe40003f62070 */
[----:B--2---:R-:W-:Y:S01]  /*0650*/  I2FP.F32.U32 R9, R4 ;  /* 0x0000000400097245 */ /* 0x004fe20000201000 */
[----:B------:R-:W-:Y:S01]  /*0660*/  VOTEU.ALL UP0, P0 ;  /* 0x00000000003f7886 */ /* 0x000fe20000000000 */
[----:B------:R-:W-:Y:S01]  /*0670*/  LOP3.LUT R7, R7, 0xfffffffc, RZ, 0xc0, !PT ;  /* 0xfffffffc07077812 */ /* 0x000fe200078ec0ff */
[----:B------:R-:W-:Y:S02]  /*0680*/  VOTEU.ALL UP1, P0 ;  /* 0x00000000003f7886 */ /* 0x000fe40000020000 */
[----:B------:R-:W-:Y:S01]  /*0690*/  FMUL R11, R9, UR4 ;  /* 0x00000004090b7c20 */ /* 0x000fe20008400000 */
[----:B------:R-:W-:Y:S01]  /*06a0*/  IMAD.IADD R9, R3, 0x1, -R8 ;  /* 0x0000000103097824 */ /* 0x000fe200078e0a08 */
[----:B-1----:R-:W-:Y:S01]  /*06b0*/  I2FP.F32.U32 R8, UR8 ;  /* 0x0000000800087c45 */ /* 0x002fe20008201000 */
[----:B------:R-:W-:Y:S01]  /*06c0*/  IMAD.IADD R0, R0, 0x1, -R7 ;  /* 0x0000000100007824 */ /* 0x000fe200078e0a07 */
[----:B------:R-:W0:Y:S01]  /*06d0*/  @!UP0 S2UR UR7, SR_CgaCtaId ;  /* 0x00000000000789c3 */ /* 0x000e220000008800 */
[----:B------:R-:W-:Y:S01]  /*06e0*/  ULDC UR4, c[0x0][0x150] ;  /* 0x0000540000047ab9 */ /* 0x000fe20000000800 */
[----:B------:R-:W1:Y:S01]  /*06f0*/  F2I.U32.TRUNC.NTZ R11, R11 ;  /* 0x0000000b000b7305 */ /* 0x000e62000020f000 */
[----:B------:R-:W-:Y:S01]  /*0700*/  FMUL R8, R8, UR4 ;  /* 0x0000000408087c20 */ /* 0x000fe20008400000 */
[----:B------:R-:W-:Y:S01]  /*0710*/  SHF.R.S32.HI R3, RZ, 0x1f, R2 ;  /* 0x0000001fff037819 */ /* 0x000fe20000011402 */
[----:B------:R-:W-:Y:S01]  /*0720*/  IMAD R9, R9, 0x4, R0 ;  /* 0x0000000409097824 */ /* 0x000fe200078e0200 */
[----:B------:R-:W-:Y:S01]  /*0730*/  UMOV UR4, 0x20 ;  /* 0x0000002000047882 */ /* 0x000fe20000000000 */
[----:B------:R-:W-:Y:S01]  /*0740*/  @!UP0 UMOV UR6, 0x400 ;  /* 0x0000040000068882 */ /* 0x000fe20000000000 */
[----:B------:R-:W2:Y:S01]  /*0750*/  LDC R7, c[0x0][0x148] ;  /* 0x00005200ff077b82 */ /* 0x000ea20000000800 */
[----:B------:R-:W-:Y:S01]  /*0760*/  LEA.HI R3, R3, R2, RZ, 0x2 ;  /* 0x0000000203037211 */ /* 0x000fe200078f10ff */
[----:B------:R-:W3:Y:S01]  /*0770*/  F2I.U32.TRUNC.NTZ R8, R8 ;  /* 0x0000000800087305 */ /* 0x000ee2000020f000 */
[----:B------:R-:W-:Y:S01]  /*0780*/  IMAD.SHL.U32 R22, R9, 0x4, RZ ;  /* 0x0000000409167824 */ /* 0x000fe200078e00ff */
[----:B------:R-:W-:-:S04]  /*0790*/  @!UP0 UIADD3 UR4, -UR4, 0x100000, URZ ;  /* 0x0010000004048890 */ /* 0x000fc8000fffe13f */
[----:B------:R-:W-:Y:S02]  /*07a0*/  @!UP0 USHF.L.U32 UR5, UR4, 0xb, URZ ;  /* 0x0000000b04058899 */ /* 0x000fe4000800063f */
[----:B------:R-:W-:Y:S01]  /*07b0*/  @!UP0 USHF.L.U32 UR4, UR4, 0x1, URZ ;  /* 0x0000000104048899 */ /* 0x000fe2000800063f */
[----:B------:R-:W-:Y:S02]  /*07c0*/  LOP3.LUT R3, R3, 0xfffffffc, RZ, 0xc0, !PT ;  /* 0xfffffffc03037812 */ /* 0x000fe400078ec0ff */
[----:B------:R-:W-:Y:S01]  /*07d0*/  LOP3.LUT R22, R9, 0xc, R22, 0x78, !PT ;  /* 0x0000000c09167812 */ /* 0x000fe200078e7816 */
[----:B-1----:R-:W-:Y:S02]  /*07e0*/  IMAD.MOV R21, RZ, RZ, -R11 ;  /* 0x000000ffff157224 */ /* 0x002fe400078e0a0b */
[----:B------:R-:W-:Y:S01]  /*07f0*/  IMAD.IADD R0, R2, 0x1, -R3 ;  /* 0x0000000102007824 */ /* 0x000fe200078e0a03 */
[----:B0-----:R-:W-:Y:S01]  /*0800*/  @!UP0 ULEA UR6, UR7, UR6, 0x18 ;  /* 0x0000000607068291 */ /* 0x001fe2000f8ec03f */
[----:B---3--:R-:W-:-:S03]  /*0810*/  IMAD.MOV R3, RZ, RZ, -R8 ;  /* 0x000000ffff037224 */ /* 0x008fc600078e0a08 */
[----:B------:R-:W-:Y:S01]  /*0820*/  ISETP.NE.AND P1, PT, R0, 0x3, PT ;  /* 0x000000030000780c */ /* 0x000fe20003f25270 */
[----:B------:R-:W-:Y:S01]  /*0830*/  VOTEU.ALL UP0, P0 ;  /* 0x00000000003f7886 */ /* 0x000fe20000000000 */
[----:B------:R-:W-:Y:S01]  /*0840*/  ISETP.LT.U32.AND P0, PT, R22, 0x4, !P2 ;  /* 0x000000041600780c */ /* 0x000fe20005701070 */
[----:B----4-:R-:W-:Y:S01]  /*0850*/  IMAD R3, R10, R3, UR8 ;  /* 0x000000080a037e24 */ /* 0x010fe2000f8e0203 */
[----:B------:R-:W-:Y:S01]  /*0860*/  ISETP.EQ.OR P1, PT, R0, RZ, !P1 ;  /* 0x000000ff0000720c */ /* 0x000fe20004f22670 */
[----:B--2---:R-:W-:Y:S01]  /*0870*/  IMAD R9, R7, R21, R4 ;  /* 0x0000001507097224 */ /* 0x004fe200078e0204 */
[C---:B------:R-:W-:Y:S02]  /*0880*/  ISETP.NE.AND P2, PT, R5.reuse, RZ, PT ;  /* 0x000000ff0500720c */ /* 0x040fe40003f45270 */
[----:B------:R-:W-:Y:S01]  /*0890*/  ISETP.EQ.AND P1, PT, R5, RZ, P1 ;  /* 0x000000ff0500720c */ /* 0x000fe20000f22270 */
[----:B------:R-:W0:Y:S02]  /*08a0*/  FENCE.VIEW.ASYNC.S ;  /* 0x00000000000073c6 */ /* 0x000e240000000000 */
[----:B0-----:R0:W1:Y:S01]  /*08b0*/  @!UP0 SYNCS.EXCH.64 URZ, [UR6+0x130], UR4 ;  /* 0x00013004063f85b2 */ /* 0x0010620008000100 */
[----:B------:R-:W-:-:S02]  /*08c0*/  ISETP.NE.AND P4, PT, R9, R22, PT ;  /* 0x000000160900720c */ /* 0x000fc40003f85270 */
[----:B------:R-:W-:Y:S02]  /*08d0*/  SEL R19, RZ, 0x1, !P1 ;  /* 0x00000001ff137807 */ /* 0x000fe40004800000 */
[----:B------:R-:W-:Y:S02]  /*08e0*/  ISETP.EQ.OR P4, PT, R3, RZ, !P4 ;  /* 0x000000ff0300720c */ /* 0x000fe40006782670 */
[----:B------:R-:W-:Y:S02]  /*08f0*/  SEL R19, R19, 0x2, P5 ;  /* 0x0000000213137807 */ /* 0x000fe40002800000 */
[----:B------:R-:W-:-:S04]  /*0900*/  PLOP3.LUT P0, PT, P0, P4, PT, 0x80, 0x0 ;  /* 0x000000000000781c */ /* 0x000fc80000709070 */
[----:B------:R-:W-:Y:S01]  /*0910*/  P2R R58, PR, RZ, 0x1 ;  /* 0x00000001ff3a7803 */ /* 0x000fe20000000000 */
[----:B------:R0:W2:Y:S01]  /*0920*/  @!UP1 SYNCS.EXCH.64 URZ, [UR6+0x138], UR4 ;  /* 0x00013804063f95b2 */ /* 0x0000a20008000100 */
[----:B------:R-:W-:Y:S01]  /*0930*/  NOP ;  /* 0x0000000000007918 */ /* 0x000fe20000000000 */
[----:B------:R-:W-:Y:S06]  /*0940*/  @!P3 BRA `(.L_x_4) ;  /* 0x000000000008b947 */ /* 0x000fec0003800000 */
[----:B-12---:R-:W-:Y:S01]  /*0950*/  UCGABAR_ARV ;  /* 0x00000000000079c7 */ /* 0x006fe20008000000 */
[----:B------:R-:W-:Y:S05]  /*0960*/  BRA `(.L_x_5) ;  /* 0x0000000000047947 */ /* 0x000fea0003800000 */
.L_x_4:
[----:B-12---:R-:W-:Y:S01]  /*0970*/  NOP ;  /* 0x0000000000007918 */ /* 0x006fe20000000000 */
.L_x_5:
[----:B------:R-:W1:Y:S01]  /*0980*/  LDC R2, c[0x0][0x65c] ;  /* 0x00019700ff027b82 */ /* 0x000e620000000800 */
[----:B------:R-:W-:Y:S02]  /*0990*/  IMAD.U32 R8, RZ, RZ, UR8 ;  /* 0x00000008ff087e24 */ /* 0x000fe4000f8e00ff */
[----:B------:R-:W-:Y:S01]  /*09a0*/  IMAD.MOV.U32 R9, RZ, RZ, RZ ;  /* 0x000000ffff097224 */ /* 0x000fe200078e00ff */
[----:B-1----:R-:W-:-:S04]  /*09b0*/  ISETP.NE.AND P1, PT, R2, 0x1, PT ;  /* 0x000000010200780c */ /* 0x002fc80003f25270 */
[----:B------:R-:W-:-:S09]  /*09c0*/  P2R R5, PR, RZ, 0x2 ;  /* 0x00000002ff057803 */ /* 0x000fd20000000000 */
[----:B------:R-:W1:Y:S01]  /*09d0*/  @P1 LDC R17, c[0x0][0x10] ;  /* 0x00000400ff111b82 */ /* 0x000e620000000800 */
[----:B------:R-:W-:Y:S02]  /*09e0*/  @P1 IMAD.MOV.U32 R5, RZ, RZ, RZ ;  /* 0x000000ffff051224 */ /* 0x000fe400078e00ff */
[----:B------:R-:W-:-:S05]  /*09f0*/  @P1 IMAD.MOV.U32 R13, RZ, RZ, RZ ;  /* 0x000000ffff0d1224 */ /* 0x000fca00078e00ff */
[----:B------:R-:W2:Y:S01]  /*0a00*/  @!P1 LDC R11, c[0x0][0xc] ;  /* 0x00000300ff0b9b82 */ /* 0x000ea20000000800 */
[----:B-1----:R-:W-:-:S04]  /*0a10*/  @P1 IMAD.WIDE.U32 R16, R17, UR8, R4 ;  /* 0x0000000811101c25 */ /* 0x002fc8000f8e0004 */
[----:B------:R-:W-:Y:S02]  /*0a20*/  @P1 IMAD.IADD R17, R17, 0x1, R13 ;  /* 0x0000000111111824 */ /* 0x000fe400078e020d */
[----:B--2---:R-:W-:-:S04]  /*0a30*/  @!P1 IMAD.WIDE.U32 R8, R4, R11, R8 ;  /* 0x0000000b04089225 */ /* 0x004fc800078e0008 */
[----:B------:R-:W-:Y:S02]  /*0a40*/  @!P1 IMAD.MOV.U32 R16, RZ, RZ, R8 ;  /* 0x000000ffff109224 */ /* 0x000fe400078e0008 */
[----:B------:R-:W-:Y:S01]  /*0a50*/  @!P1 IMAD.MOV.U32 R17, RZ, RZ, R9 ;  /* 0x000000ffff119224 */ /* 0x000fe200078e0009 */
[----:B------:R-:W-:Y:S06]  /*0a60*/  @!P3 BRA `(.L_x_6) ;  /* 0x00000000000cb947 */ /* 0x000fec0003800000 */
[----:B------:R-:W-:Y:S01]  /*0a70*/  UCGABAR_WAIT ;  /* 0x0000000000007dc7 */ /* 0x000fe20008000000 */
[----:B------:R-:W-:Y:S01]  /*0a80*/  CCTL.IVALL ;  /* 0x00000000ff00798f */ /* 0x000fe20002000000 */
[----:B------:R-:W-:Y:S05]  /*0a90*/  BRA `(.L_x_7) ;  /* 0x0000000000047947 */ /* 0x000fea0003800000 */
.L_x_6:
[----:B------:R-:W-:Y:S06]  /*0aa0*/  BAR.SYNC.DEFER_BLOCKING 0x0 ;  /* 0x0000000000007b1d */ /* 0x000fec0000010000 */
.L_x_7:
[----:B------:R-:W-:Y:S05]  /*0ab0*/  @!P2 BRA `(.L_x_8) ;  /* 0x0000003c0084a947 */ /* 0x000fea0003800000 */
[----:B------:R-:W-:-:S13]  /*0ac0*/  ISETP.GT.U32.AND P0, PT, R6, 0x1, PT ;  /* 0x000000010600780c */ /* 0x000fda0003f04070 */
[----:B0-----:R-:W-:Y:S05]  /*0ad0*/  @P0 EXIT ;  /* 0x000000000000094d */ /* 0x001fea0003800000 */
[----:B------:R-:W-:Y:S01]  /*0ae0*/  ULDC.64 UR4, c[0x0][0x650] ;  /* 0x0001940000047ab9 */ /* 0x000fe20000000a00 */
[----:B------:R-:W-:Y:S01]  /*0af0*/  PRMT R0, RZ, 0x7610, R0 ;  /* 0x00007610ff007816 */ /* 0x000fe20000000000 */
[----:B------:R-:W-:Y:S01]  /*0b00*/  IMAD.MOV.U32 R60, RZ, RZ, -0x1 ;  /* 0xffffffffff3c7424 */ /* 0x000fe200078e00ff */
[----:B------:R-:W-:Y:S01]  /*0b10*/  ISETP.GE.U32.AND P0, PT, R16, UR4, PT ;  /* 0x0000000410007c0c */ /* 0x000fe2000bf06070 */
[----:B------:R-:W-:Y:S02]  /*0b20*/  IMAD.MOV.U32 R61, RZ, RZ, -0x1 ;  /* 0xffffffffff3d7424 */ /* 0x000fe400078e00ff */
[----:B------:R-:W-:Y:S01]  /*0b30*/  IMAD.MOV.U32 R57, RZ, RZ, -0x1 ;  /* 0xffffffffff397424 */ /* 0x000fe200078e00ff */
[----:B------:R-:W-:-:S13]  /*0b40*/  ISETP.GE.U32.AND.EX P0, PT, R17, UR5, PT, P0 ;  /* 0x0000000511007c0c */ /* 0x000fda000bf06100 */
[----:B------:R-:W-:Y:S05]  /*0b50*/  @P0 BRA `(.L_x_9) ;  /* 0x0000000400280947 */ /* 0x000fea0003800000 */
[----:B------:R-:W0:Y:S01]  /*0b60*/  LDC.64 R24, c[0x0][0x628] ;  /* 0x00018a00ff187b82 */ /* 0x000e220000000a00 */
[----:B------:R-:W-:Y:S02]  /*0b70*/  IMAD.MOV.U32 R8, RZ, RZ, R16 ;  /* 0x000000ffff087224 */ /* 0x000fe400078e0010 */
[----:B------:R-:W-:-:S05]  /*0b80*/  IMAD.MOV.U32 R9, RZ, RZ, R17 ;  /* 0x000000ffff097224 */ /* 0x000fca00078e0011 */
[----:B------:R-:W1:Y:S08]  /*0b90*/  LDC R0, c[0x0][0x630] ;  /* 0x00018c00ff007b82 */ /* 0x000e700000000800 */
[----:B------:R-:W2:Y:S01]  /*0ba0*/  LDC.64 R26, c[0x0][0x620] ;  /* 0x00018800ff1a7b82 */ /* 0x000ea20000000a00 */
[----:B0-----:R-:W-:-:S04]  /*0bb0*/  ISETP.NE.U32.AND P0, PT, R24, RZ, PT ;  /* 0x000000ff1800720c */ /* 0x001fc80003f05070 */
[----:B------:R-:W-:-:S13]  /*0bc0*/  ISETP.NE.AND.EX P0, PT, R25, RZ, PT, P0 ;  /* 0x000000ff1900720c */ /* 0x000fda0003f05300 */
[----:B-12---:R-:W-:Y:S05]  /*0bd0*/  @!P0 BRA `(.L_x_10) ;  /* 0x0000000000288947 */ /* 0x006fea0003800000 */
[----:B------:R-:W0:Y:S02]  /*0be0*/  LDC R13, c[0x0][0x634] ;  /* 0x00018d00ff0d7b82 */ /* 0x000e240000000800 */
[----:B0-----:R-:W-:-:S05]  /*0bf0*/  IADD3 R13, P0, R16, R13, RZ ;  /* 0x0000000d100d7210 */ /* 0x001fca0007f1e0ff */
[----:B------:R-:W-:-:S04]  /*0c00*/  IMAD.X R15, RZ, RZ, R17, P0 ;  /* 0x000000ffff0f7224 */ /* 0x000fc800000e0611 */
[----:B------:R-:W-:-:S04]  /*0c10*/  IMAD.WIDE.U32 R8, R15, R24, RZ ;  /* 0x000000180f087225 */ /* 0x000fc800078e00ff */
[----:B------:R-:W-:-:S04]  /*0c20*/  IMAD.WIDE.U32 R10, P0, R13, R25, R8 ;  /* 0x000000190d0a7225 */ /* 0x000fc80007800008 */
[----:B------:R-:W-:-:S04]  /*0c30*/  IMAD.WIDE.U32 R8, R13, R24, RZ ;  /* 0x000000180d087225 */ /* 0x000fc800078e00ff */
[----:B------:R-:W-:Y:S01]  /*0c40*/  IMAD.X R13, RZ, RZ, RZ, P0 ;  /* 0x000000ffff0d7224 */ /* 0x000fe200000e06ff */
[----:B------:R-:W-:Y:S01]  /*0c50*/  IADD3 RZ, P0, R9, R10, RZ ;  /* 0x0000000a09ff7210 */ /* 0x000fe20007f1e0ff */
[----:B------:R-:W-:-:S04]  /*0c60*/  IMAD.MOV.U32 R12, RZ, RZ, R11 ;  /* 0x000000ffff0c7224 */ /* 0x000fc800078e000b */
[----:B------:R-:W-:-:S08]  /*0c70*/  IMAD.WIDE.U32.X R8, R15, R25, R12, P0 ;  /* 0x000000190f087225 */ /* 0x000fd000000e040c */
.L_x_10:
[----:B------:R-:W0:Y:S01]  /*0c80*/  LDC.64 R24, c[0x0][0x640] ;  /* 0x00019000ff187b82 */ /* 0x000e220000000a00 */
[-CC-:B------:R-:W-:Y:S01]  /*0c90*/  SHF.R.U64 R57, R8, R0.reuse, R9.reuse ;  /* 0x0000000008397219 */ /* 0x180fe20000001209 */
[----:B------:R-:W-:Y:S01]  /*0ca0*/  IMAD R28, R7, R21, R4 ;  /* 0x00000015071c7224 */ /* 0x000fe200078e0204 */
[----:B------:R-:W-:Y:S01]  /*0cb0*/  SHF.R.U32.HI R0, RZ, R0, R9 ;  /* 0x00000000ff007219 */ /* 0x000fe20000011609 */
[----:B------:R-:W-:Y:S01]  /*0cc0*/  IMAD.MOV.U32 R21, RZ, RZ, 0x1 ;  /* 0x00000001ff157424 */ /* 0x000fe200078e00ff */
[----:B------:R-:W-:-:S03]  /*0cd0*/  IADD3 R5, P0, RZ, -R57, RZ ;  /* 0x80000039ff057210 */ /* 0x000fc60007f1e0ff */
[----:B------:R-:W1:Y:S02]  /*0ce0*/  LDC R6, c[0x0][0x618] ;  /* 0x00018600ff067b82 */ /* 0x000e640000000800 */
[----:B------:R-:W-:-:S04]  /*0cf0*/  IMAD.X R9, RZ, RZ, ~R0, P0 ;  /* 0x000000ffff097224 */ /* 0x000fc800000e0e00 */
[-C--:B------:R-:W-:Y:S02]  /*0d00*/  IMAD R0, R9, R26.reuse, RZ ;  /* 0x0000001a09007224 */ /* 0x080fe400078e02ff */
[----:B------:R-:W2:Y:S01]  /*0d10*/  LDC R11, c[0x0][0x608] ;  /* 0x00018200ff0b7b82 */ /* 0x000ea20000000800 */
[----:B------:R-:W-:-:S04]  /*0d20*/  IMAD.WIDE.U32 R8, R5, R26, R16 ;  /* 0x0000001a05087225 */ /* 0x000fc800078e0010 */
[----:B------:R-:W-:-:S03]  /*0d30*/  IMAD R5, R5, R27, R0 ;  /* 0x0000001b05057224 */ /* 0x000fc600078e0200 */
[----:B------:R-:W3:Y:S01]  /*0d40*/  LDC R12, c[0x0][0x658] ;  /* 0x00019600ff0c7b82 */ /* 0x000ee20000000800 */
[----:B0-----:R-:W-:Y:S01]  /*0d50*/  ISETP.NE.U32.AND P0, PT, R24, RZ, PT ;  /* 0x000000ff1800720c */ /* 0x001fe20003f05070 */
[----:B------:R-:W-:Y:S02]  /*0d60*/  IMAD.IADD R5, R9, 0x1, R5 ;  /* 0x0000000109057824 */ /* 0x000fe400078e0205 */
[----:B------:R-:W-:Y:S01]  /*0d70*/  IMAD.MOV.U32 R9, RZ, RZ, -0x1 ;  /* 0xffffffffff097424 */ /* 0x000fe200078e00ff */
[----:B------:R-:W-:-:S03]  /*0d80*/  ISETP.NE.AND.EX P0, PT, R25, RZ, PT, P0 ;  /* 0x000000ff1900720c */ /* 0x000fc60003f05300 */
[----:B------:R-:W0:Y:S01]  /*0d90*/  LDC R15, c[0x0][0x600] ;  /* 0x00018000ff0f7b82 */ /* 0x000e220000000800 */
[-CC-:B-1----:R-:W-:Y:S02]  /*0da0*/  SHF.R.U64 R13, R8, R6.reuse, R5.reuse ;  /* 0x00000006080d7219 */ /* 0x182fe40000001205 */
[----:B------:R-:W-:-:S05]  /*0db0*/  SHF.R.U32.HI R0, RZ, R6, R5 ;  /* 0x00000006ff007219 */ /* 0x000fca0000011605 */
[----:B------:R-:W1:Y:S01]  /*0dc0*/  LDC R14, c[0x0][0x648] ;  /* 0x00019200ff0e7b82 */ /* 0x000e620000000800 */
[-CC-:B--2---:R-:W-:Y:S02]  /*0dd0*/  SHF.R.U64 R27, R13, R11.reuse, R0.reuse ;  /* 0x0000000b0d1b7219 */ /* 0x184fe40000001200 */
[----:B------:R-:W-:-:S05]  /*0de0*/  SHF.R.U32.HI R5, RZ, R11, R0 ;  /* 0x0000000bff057219 */ /* 0x000fca0000011600 */
[----:B------:R-:W2:Y:S01]  /*0df0*/  LDC R20, c[0x0][0x638] ;  /* 0x00018e00ff147b82 */ /* 0x000ea20000000800 */
[-CC-:B---3--:R-:W-:Y:S02]  /*0e00*/  SHF.R.U64 R26, R27, R12.reuse, R5.reuse ;  /* 0x0000000c1b1a7219 */ /* 0x188fe40000001205 */
[-C--:B------:R-:W-:Y:S02]  /*0e10*/  SHF.L.U32 R0, R9, R12.reuse, RZ ;  /* 0x0000000c09007219 */ /* 0x080fe400000006ff */
[----:B------:R-:W-:Y:S01]  /*0e20*/  SHF.R.U32.HI R5, RZ, R12, R5 ;  /* 0x0000000cff057219 */ /* 0x000fe20000011605 */
[----:B------:R-:W-:Y:S01]  /*0e30*/  IMAD.MOV.U32 R4, RZ, RZ, R26 ;  /* 0x000000ffff047224 */ /* 0x000fe200078e001a */
[----:B------:R-:W-:Y:S01]  /*0e40*/  LOP3.LUT R10, RZ, R0, RZ, 0x33, !PT ;  /* 0x00000000ff0a7212 */ /* 0x000fe200078e33ff */
[----:B------:R-:W3:Y:S01]  /*0e50*/  LDC R23, c[0x0][0x610] ;  /* 0x00018400ff177b82 */ /* 0x000ee20000000800 */
[----:B------:R-:W-:Y:S05]  /*0e60*/  @!P0 BRA `(.L_x_11) ;  /* 0x0000000000288947 */ /* 0x000fea0003800000 */
[----:B------:R-:W4:Y:S02]  /*0e70*/  LDC R9, c[0x0][0x64c] ;  /* 0x00019300ff097b82 */ /* 0x000f240000000800 */
[----:B----4-:R-:W-:-:S05]  /*0e80*/  IADD3 R9, P0, R26, R9, RZ ;  /* 0x000000091a097210 */ /* 0x010fca0007f1e0ff */
        /* <DEDUP_REMOVED lines=8> */
.L_x_11:
[----:B-1----:R-:W-:Y:S01]  /*0f10*/  SHF.R.U64 R4, R4, R14, R5 ;  /* 0x0000000e04047219 */ /* 0x002fe20000001205 */
[----:B0-----:R-:W-:Y:S01]  /*0f20*/  VIADD R6, R15, 0xffffffff ;  /* 0xffffffff0f067836 */ /* 0x001fe20000000000 */
[----:B------:R-:W-:Y:S02]  /*0f30*/  SHF.L.U32 R0, R21, R12, RZ ;  /* 0x0000000c15007219 */ /* 0x000fe400000006ff */
[----:B------:R-:W-:Y:S01]  /*0f40*/  LOP3.LUT R5, R27, R10, RZ, 0xc0, !PT ;  /* 0x0000000a1b057212 */ /* 0x000fe200078ec0ff */
[----:B------:R-:W-:Y:S01]  /*0f50*/  IMAD.MOV R7, RZ, RZ, -R4 ;  /* 0x000000ffff077224 */ /* 0x000fe200078e0a04 */
[----:B------:R-:W-:Y:S02]  /*0f60*/  SEL R3, R3, R28, !P1 ;  /* 0x0000001c03037207 */ /* 0x000fe40004800000 */
[----:B------:R-:W-:Y:S01]  /*0f70*/  LOP3.LUT R6, R13, R6, RZ, 0xc0, !PT ;  /* 0x000000060d067212 */ /* 0x000fe200078ec0ff */
[----:B------:R-:W-:Y:S02]  /*0f80*/  IMAD R4, R0, R4, R5 ;  /* 0x0000000400047224 */ /* 0x000fe400078e0205 */
[----:B--2---:R-:W-:-:S02]  /*0f90*/  IMAD R0, R7, R20, R26 ;  /* 0x0000001407007224 */ /* 0x004fc400078e021a */
[----:B---3--:R-:W-:Y:S02]  /*0fa0*/  IMAD R3, R4, R23, R3 ;  /* 0x0000001704037224 */ /* 0x008fe400078e0203 */
[----:B------:R-:W-:Y:S02]  /*0fb0*/  IMAD R60, R0, R15, R6 ;  /* 0x0000000f003c7224 */ /* 0x000fe400078e0206 */
[----:B------:R-:W-:-:S03]  /*0fc0*/  IMAD.MOV.U32 R4, RZ, RZ, 0x1 ;  /* 0x00000001ff047424 */ /* 0x000fc600078e00ff */
[----:B------:R-:W-:Y:S02]  /*0fd0*/  SEL R61, R60, R3, !P1 ;  /* 0x000000033c3d7207 */ /* 0x000fe40004800000 */
[----:B------:R-:W-:Y:S02]  /*0fe0*/  PRMT R0, R4, 0x7610, R0 ;  /* 0x0000761004007816 */ /* 0x000fe40000000000 */
[----:B------:R-:W-:-:S07]  /*0ff0*/  SEL R60, R3, R60, !P1 ;  /* 0x0000003c033c7207 */ /* 0x000fce0004800000 */
.L_x_9:
[----:B------:R-:W-:-:S08]  /*1000*/  NOP ;  /* 0x0000000000007918 */ /* 0x000fd00000000000 */
[----:B------:R-:W0:Y:S02]  /*1010*/  USETMAXREG.TRY_ALLOC.CTAPOOL UP0, 0xe8 ;  /* 0x000000e8000079c8 */ /* 0x000e240008000600 */
[----:B0-----:R-:W-:-:S13]  /*1020*/  PLOP3.LUT P0, PT, PT, PT, UP0, 0x80, 0x0 ;  /* 0x000000000000781c */ /* 0x001fda0003f0f008 */
[----:B------:R-:W-:Y:S05]  /*1030*/  @!P0 BRA `(.L_x_9) ;  /* 0xfffffffc00f08947 */ /* 0x000fea000383ffff */
[----:B------:R-:W-:Y:S01]  /*1040*/  ULDC.64 UR4, c[0x0][0x598] ;  /* 0x0001660000047ab9 */ /* 0x000fe20000000a00 */
[----:B------:R-:W-:Y:S01]  /*1050*/  ULDC.64 UR36, c[0x0][0x208] ;  /* 0x0000820000247ab9 */ /* 0x000fe20000000a00 */
[----:B------:R-:W-:-:S04]  /*1060*/  ISETP.NE.U32.AND P0, PT, RZ, UR4, PT ;  /* 0x00000004ff007c0c */ /* 0x000fc8000bf05070 */
[----:B------:R-:W-:-:S13]  /*1070*/  ISETP.NE.AND.EX P0, PT, RZ, UR5, PT, P0 ;  /* 0x00000005ff007c0c */ /* 0x000fda000bf05300 */
[----:B------:R-:W-:Y:S05]  /*1080*/  @!P0 BRA `(.L_x_12) ;  /* 0x00000000001c8947 */ /* 0x000fea0003800000 */
[----:B------:R-:W0:Y:S02]  /*1090*/  LDC.64 R4, c[0x0][0x598] ;  /* 0x00016600ff047b82 */ /* 0x000e240000000a00 */
[----:B0-----:R-:W2:Y:S02]  /*10a0*/  LDG.E.64 R4, desc[UR36][R4.64] ;  /* 0x0000002404047981 */ /* 0x001ea4000c1e1b00 */
[----:B--2---:R-:W-:-:S04]  /*10b0*/  ISETP.NE.U32.AND P0, PT, R4, RZ, PT ;  /* 0x000000ff0400720c */ /* 0x004fc80003f05070 */
[----:B------:R-:W-:-:S13]  /*10c0*/  ISETP.NE.AND.EX P0, PT, R5, RZ, PT, P0 ;  /* 0x000000ff0500720c */ /* 0x000fda0003f05300 */
[----:B------:R-:W-:Y:S05]  /*10d0*/  @!P0 BRA `(.L_x_12) ;  /* 0x0000000000088947 */ /* 0x000fea0003800000 */
[----:B------:R0:W5:Y:S01]  /*10e0*/  LD.E R23, desc[UR36][R4.64] ;  /* 0x0000002404177980 */ /* 0x000162000c101900 */
[----:B------:R-:W-:Y:S05]  /*10f0*/  BRA `(.L_x_13) ;  /* 0x0000000000247947 */ /* 0x000fea0003800000 */
.L_x_12:
[----:B------:R-:W-:Y:S02]  /*1100*/  ULDC.64 UR4, c[0x0][0x588] ;  /* 0x0001620000047ab9 */ /* 0x000fe40000000a00 */
[----:B------:R-:W-:-:S04]  /*1110*/  ISETP.NE.U32.AND P0, PT, RZ, UR4, PT ;  /* 0x00000004ff007c0c */ /* 0x000fc8000bf05070 */
[----:B------:R-:W-:-:S13]  /*1120*/  ISETP.NE.AND.EX P0, PT, RZ, UR5, PT, P0 ;  /* 0x00000005ff007c0c */ /* 0x000fda000bf05300 */
[----:B------:R-:W-:Y:S05]  /*1130*/  @!P0 BRA `(.L_x_14) ;  /* 0x00000000000c8947 */ /* 0x000fea0003800000 */
[----:B------:R-:W0:Y:S02]  /*1140*/  LDC.64 R4, c[0x0][0x588] ;  /* 0x00016200ff047b82 */ /* 0x000e240000000a00 */
[----:B0-----:R1:W5:Y:S01]  /*1150*/  LDG.E R23, desc[UR36][R4.64] ;  /* 0x0000002404177981 */ /* 0x001362000c1e1900 */
[----:B------:R-:W-:Y:S05]  /*1160*/  BRA `(.L_x_13) ;  /* 0x0000000000087947 */ /* 0x000fea0003800000 */
.L_x_14:
[----:B------:R-:W-:Y:S02]  /*1170*/  ULDC UR4, c[0x0][0x580] ;  /* 0x0001600000047ab9 */ /* 0x000fe40000000800 */
[----:B------:R-:W-:-:S07]  /*1180*/  IMAD.U32 R23, RZ, RZ, UR4 ;  /* 0x00000004ff177e24 */ /* 0x000fce000f8e00ff */
.L_x_13:
[----:B------:R-:W-:Y:S02]  /*1190*/  ULDC.64 UR4, c[0x0][0x5a0] ;  /* 0x0001680000047ab9 */ /* 0x000fe40000000a00 */
[----:B------:R-:W-:-:S04]  /*11a0*/  ISETP.NE.U32.AND P0, PT, RZ, UR4, PT ;  /* 0x00000004ff007c0c */ /* 0x000fc8000bf05070 */
[----:B------:R-:W-:-:S13]  /*11b0*/  ISETP.NE.AND.EX P0, PT, RZ, UR5, PT, P0 ;  /* 0x00000005ff007c0c */ /* 0x000fda000bf05300 */
[----:B------:R-:W-:Y:S05]  /*11c0*/  @!P0 BRA `(.L_x_15) ;  /* 0x00000000001c8947 */ /* 0x000fea0003800000 */
[----:B01----:R-:W0:Y:S02]  /*11d0*/  LDC.64 R4, c[0x0][0x5a0] ;  /* 0x00016800ff047b82 */ /* 0x003e240000000a00 */
[----:B0-----:R-:W2:Y:S02]  /*11e0*/  LDG.E.64 R4, desc[UR36][R4.64] ;  /* 0x0000002404047981 */ /* 0x001ea4000c1e1b00 */
[----:B--2---:R-:W-:-:S04]  /*11f0*/  ISETP.NE.U32.AND P0, PT, R4, RZ, PT ;  /* 0x000000ff0400720c */ /* 0x004fc80003f05070 */
[----:B------:R-:W-:-:S13]  /*1200*/  ISETP.NE.AND.EX P0, PT, R5, RZ, PT, P0 ;  /* 0x000000ff0500720c */ /* 0x000fda0003f05300 */
[----:B------:R-:W-:Y:S05]  /*1210*/  @!P0 BRA `(.L_x_15) ;  /* 0x0000000000088947 */ /* 0x000fea0003800000 */
[----:B------:R0:W5:Y:S01]  /*1220*/  LD.E R56, desc[UR36][R4.64] ;  /* 0x0000002404387980 */ /* 0x000162000c101900 */
[----:B------:R-:W-:Y:S05]  /*1230*/  BRA `(.L_x_16) ;  /* 0x0000000000247947 */ /* 0x000fea0003800000 */
.L_x_15:
[----:B------:R-:W-:Y:S02]  /*1240*/  ULDC.64 UR4, c[0x0][0x590] ;  /* 0x0001640000047ab9 */ /* 0x000fe40000000a00 */
[----:B------:R-:W-:-:S04]  /*1250*/  ISETP.NE.U32.AND P0, PT, RZ, UR4, PT ;  /* 0x00000004ff007c0c */ /* 0x000fc8000bf05070 */
[----:B------:R-:W-:-:S13]  /*1260*/  ISETP.NE.AND.EX P0, PT, RZ, UR5, PT, P0 ;  /* 0x00000005ff007c0c */ /* 0x000fda000bf05300 */
[----:B------:R-:W-:Y:S05]  /*1270*/  @!P0 BRA `(.L_x_17) ;  /* 0x00000000000c8947 */ /* 0x000fea0003800000 */
[----:B01----:R-:W0:Y:S02]  /*1280*/  LDC.64 R4, c[0x0][0x590] ;  /* 0x00016400ff047b82 */ /* 0x003e240000000a00 */
[----:B0-----:R1:W5:Y:S01]  /*1290*/  LDG.E R56, desc[UR36][R4.64] ;  /* 0x0000002404387981 */ /* 0x001362000c1e1900 */
[----:B------:R-:W-:Y:S05]  /*12a0*/  BRA `(.L_x_16) ;  /* 0x0000000000087947 */ /* 0x000fea0003800000 */
.L_x_17:
[----:B------:R-:W-:Y:S02]  /*12b0*/  ULDC UR4, c[0x0][0x584] ;  /* 0x0001610000047ab9 */ /* 0x000fe40000000800 */
[----:B------:R-:W-:-:S07]  /*12c0*/  IMAD.U32 R56, RZ, RZ, UR4 ;  /* 0x00000004ff387e24 */ /* 0x000fce000f8e00ff */
.L_x_16:
[----:B------:R-:W-:-:S13]  /*12d0*/  LOP3.LUT P0, RZ, R0, 0xff, RZ, 0xc0, !PT ;  /* 0x000000ff00ff7812 */ /* 0x000fda000780c0ff */
[----:B------:R-:W-:Y:S05]  /*12e0*/  @!P0 EXIT ;  /* 0x000000000000894d */ /* 0x000fea0003800000 */
[----:B------:R-:W-:Y:S01]  /*12f0*/  ULDC UR4, c[0x0][0x28c] ;  /* 0x0000a30000047ab9 */ /* 0x000fe20000000800 */
[----:B------:R-:W-:Y:S01]  /*1300*/  LOP3.LUT R59, R19, 0x1, RZ, 0xfc, !PT ;  /* 0x00000001133b7812 */ /* 0x000fe200078efcff */
[----:B------:R-:W-:Y:S01]  /*1310*/  UIADD3 UR4, UR4, 0x1f, URZ ;  /* 0x0000001f04047890 */ /* 0x000fe2000fffe03f */
[----:B------:R-:W-:Y:S01]  /*1320*/  UMOV UR38, URZ ;  /* 0x0000003f00267c82 */ /* 0x000fe20008000000 */
[----:B------:R-:W-:Y:S02]  /*1330*/  UMOV UR39, URZ ;  /* 0x0000003f00277c82 */ /* 0x000fe40008000000 */
[----:B------:R-:W-:-:S04]  /*1340*/  USHF.R.S32.HI UR5, URZ, 0x1f, UR4 ;  /* 0x0000001f3f057899 */ /* 0x000fc80008011404 */
[----:B------:R-:W-:-:S04]  /*1350*/  ULEA.HI UR5, UR5, UR4, URZ, 0x5 ;  /* 0x0000000405057291 */ /* 0x000fc8000f8f283f */
[----:B------:R-:W-:-:S12]  /*1360*/  USHF.R.S32.HI UR40, URZ, 0x5, UR5 ;  /* 0x000000053f287899 */ /* 0x000fd80008011405 */
.L_x_101:
[----:B------:R-:W-:Y:S01]  /*1370*/  LOP3.LUT R0, R18, 0x80, RZ, 0xc0, !PT ;  /* 0x0000008012007812 */ /* 0x000fe200078ec0ff */
[----:B--2---:R-:W2:Y:S01]  /*1380*/  S2UR UR7, SR_CgaCtaId ;  /* 0x00000000000779c3 */ /* 0x004ea20000008800 */
[----:B------:R-:W-:Y:S02]  /*1390*/  UMOV UR6, 0x400 ;  /* 0x0000040000067882 */ /* 0x000fe40000000000 */
[----:B------:R-:W-:-:S06]  /*13a0*/  SHF.R.U32.HI R0, RZ, 0x7, R0 ;  /* 0x00000007ff007819 */ /* 0x000fcc0000011600 */
[----:B---3--:R-:W3:Y:S01]  /*13b0*/  SHFL.IDX PT, R0, R0, RZ, 0x1f ;  /* 0x00001fff00007589 */ /* 0x008ee200000e0000 */
[----:B--2---:R-:W-:Y:S01]  /*13c0*/  ULEA UR6, UR7, UR6, 0x18 ;  /* 0x0000000607067291 */ /* 0x004fe2000f8ec03f */
[----:B---3--:R-:W-:-:S13]  /*13d0*/  R2UR UR4, R0 ;  /* 0x00000000000472ca */ /* 0x008fda00000e0000 */
[----:B------:R-:W-:-:S04]  /*13e0*/  ULEA.HI UR5, UR4, UR4, URZ, 0x1 ;  /* 0x0000000404057291 */ /* 0x000fc8000f8f083f */
[----:B------:R-:W-:-:S04]  /*13f0*/  ULOP3.LUT UR5, UR5, 0xffffe, URZ, 0xc0, !UPT ;  /* 0x000ffffe05057892 */ /* 0x000fc8000f8ec03f */
[----:B------:R-:W-:-:S03]  /*1400*/  UIADD3 UR5, UR4, -UR5, URZ ;  /* 0x8000000504057290 */ /* 0x000fc6000fffe03f */
[----:B------:R-:W-:Y:S01]  /*1410*/  ULDC UR4, c[0x0][0x28c] ;  /* 0x0000a30000047ab9 */ /* 0x000fe20000000800 */
[----:B------:R-:W-:Y:S01]  /*1420*/  ULEA UR5, UR5, UR6, 0xc ;  /* 0x0000000605057291 */ /* 0x000fe2000f8e603f */
[----:B------:R-:W-:-:S03]  /*1430*/  ISETP.LT.AND P0, PT, RZ, UR4, PT ;  /* 0x00000004ff007c0c */ /* 0x000fc6000bf01270 */
[----:B------:R-:W-:-:S04]  /*1440*/  UIADD3 UR5, UR5, 0x200, URZ ;  /* 0x0000020005057890 */ /* 0x000fc8000fffe03f */
[----:B------:R-:W-:-:S04]  /*1450*/  USHF.R.U32.HI UR5, URZ, 0x4, UR5 ;  /* 0x000000043f057899 */ /* 0x000fc80008011605 */
[----:B------:R-:W-:Y:S02]  /*1460*/  ULOP3.LUT UR41, UR5, 0x3fff, URZ, 0xc0, !UPT ;  /* 0x00003fff05297892 */ /* 0x000fe4000f8ec03f */
[----:B-1--45:R-:W-:Y:S10]  /*1470*/  @P0 BRA `(.L_x_18) ;  /* 0x0000000000400947 */ /* 0x032ff40003800000 */
[----:B------:R-:W-:Y:S01]  /*1480*/  MOV R0, 0x0 ;  /* 0x0000000000007802 */ /* 0x000fe20000000f00 */
[----:B------:R-:W-:Y:S01]  /*1490*/  ULDC.64 UR4, c[0x4][0x68] ;  /* 0x01001a0000047ab9 */ /* 0x000fe20000000a00 */
[----:B------:R-:W-:Y:S01]  /*14a0*/  ULDC.64 UR6, c[0x4][0x8] ;  /* 0x0100020000067ab9 */ /* 0x000fe20000000a00 */
[----:B01----:R-:W-:Y:S01]  /*14b0*/  IMAD.U32 R4, RZ, RZ, UR4 ;  /* 0x00000004ff047e24 */ /* 0x003fe2000f8e00ff */
[----:B------:R0:W1:Y:S01]  /*14c0*/  LDC.64 R14, c[0x4][R0] ;  /* 0x01000000000e7b82 */ /* 0x0000620000000a00 */
[----:B------:R-:W-:Y:S01]  /*14d0*/  IMAD.U32 R5, RZ, RZ, UR5 ;  /* 0x00000005ff057e24 */ /* 0x000fe2000f8e00ff */
[----:B------:R-:W-:Y:S01]  /*14e0*/  ULDC.64 UR4, c[0x4][0x70] ;  /* 0x01001c0000047ab9 */ /* 0x000fe20000000a00 */
[----:B------:R-:W-:Y:S02]  /*14f0*/  IMAD.U32 R10, RZ, RZ, UR6 ;  /* 0x00000006ff0a7e24 */ /* 0x000fe4000f8e00ff */
[----:B------:R-:W-:Y:S02]  /*1500*/  IMAD.U32 R6, RZ, RZ, UR4 ;  /* 0x00000004ff067e24 */ /* 0x000fe4000f8e00ff */
[----:B------:R-:W-:-:S02]  /*1510*/  IMAD.U32 R7, RZ, RZ, UR5 ;  /* 0x00000005ff077e24 */ /* 0x000fc4000f8e00ff */
[----:B------:R-:W-:Y:S02]  /*1520*/  IMAD.U32 R11, RZ, RZ, UR7 ;  /* 0x00000007ff0b7e24 */ /* 0x000fe4000f8e00ff */
[----:B------:R-:W-:Y:S02]  /*1530*/  IMAD.MOV.U32 R8, RZ, RZ, 0x1e1 ;  /* 0x000001e1ff087424 */ /* 0x000fe400078e00ff */
[----:B------:R-:W-:Y:S02]  /*1540*/  IMAD.MOV.U32 R12, RZ, RZ, 0x1 ;  /* 0x00000001ff0c7424 */ /* 0x000fe400078e00ff */
[----:B0-----:R-:W-:-:S07]  /*1550*/  IMAD.MOV.U32 R13, RZ, RZ, RZ ;  /* 0x000000ffff0d7224 */ /* 0x001fce00078e00ff */
[----:B------:R-:W-:-:S07]  /*1560*/  LEPC R20, `(.L_x_18) ;  /* 0x000000001014794e */ /* 0x000fce0000000000 */
[----:B-1---5:R-:W-:Y:S05]  /*1570*/  CALL.ABS.NOINC R14 ;  /* 0x000000000e007343 */ /* 0x022fea0003c00000 */
.L_x_18:
[----:B------:R-:W-:-:S13]  /*1580*/  ISETP.NE.AND P0, PT, R59, 0x3, PT ;  /* 0x000000033b00780c */ /* 0x000fda0003f05270 */
[----:B------:R-:W-:Y:S05]  /*1590*/  @!P0 BRA `(.L_x_19) ;  /* 0x0000000000048947 */ /* 0x000fea0003800000 */
[----:B------:R-:W-:Y:S01]  /*15a0*/  BPT.TRAP 0x1 ;  /* 0x000000040000795c */ /* 0x000fe20000300000 */
.L_x_19:
[----:B------:R-:W2:Y:S01]  /*15b0*/  S2UR UR5, SR_CgaCtaId ;  /* 0x00000000000579c3 */ /* 0x000ea20000008800 */
[----:B------:R-:W-:Y:S01]  /*15c0*/  UMOV UR4, 0x400 ;  /* 0x0000040000047882 */ /* 0x000fe20000000000 */
[----:B------:R-:W-:Y:S02]  /*15d0*/  IMAD.U32 R0, RZ, RZ, UR38 ;  /* 0x00000026ff007e24 */ /* 0x000fe4000f8e00ff */
[----:B------:R-:W-:-:S03]  /*15e0*/  IMAD.U32 R3, RZ, RZ, UR39 ;  /* 0x00000027ff037e24 */ /* 0x000fc6000f8e00ff */
[----:B------:R-:W-:Y:S01]  /*15f0*/  SHF.L.U32 R0, R0, 0x1f, RZ ;  /* 0x0000001f00007819 */ /* 0x000fe200000006ff */
[----:B--2---:R-:W-:-:S06]  /*1600*/  ULEA UR4, UR5, UR4, 0x18 ;  /* 0x0000000405047291 */ /* 0x004fcc000f8ec03f */
[----:B------:R-:W-:-:S04]  /*1610*/  IMAD.U32 R6, RZ, RZ, UR4 ;  /* 0x00000004ff067e24 */ /* 0x000fc8000f8e00ff */
[----:B------:R-:W-:-:S04]  /*1620*/  IMAD R3, R3, 0x8, R6 ;  /* 0x0000000803037824 */ /* 0x000fc800078e0206 */
[----:B------:R2:W3:Y:S01]  /*1630*/  SYNCS.PHASECHK.TRANS64.TRYWAIT P1, [R3+URZ], R0 ;  /* 0x00000000030075a7 */ /* 0x0004e2000802017f */
[----:B------:R-:W-:Y:S05]  /*1640*/  @!P0 BRA `(.L_x_20) ;  /* 0x0000000000048947 */ /* 0x000fea0003800000 */
[----:B------:R-:W-:Y:S01]  /*1650*/  BPT.TRAP 0x1 ;  /* 0x000000040000795c */ /* 0x000fe20000300000 */
.L_x_20:
[----:B---3--:R-:W-:Y:S05]  /*1660*/  @P1 BRA `(.L_x_21) ;  /* 0x0000000000081947 */ /* 0x008fea0003800000 */
[----:B------:R-:W3:Y:S02]  /*1670*/  SYNCS.PHASECHK.TRANS64.TRYWAIT P1, [R3+URZ], R0 ;  /* 0x00000000030075a7 */ /* 0x000ee4000802017f */
[----:B---3--:R-:W-:Y:S05]  /*1680*/  @!P1 BRA `(.L_x_22) ;  /* 0x0000004c00e89947 */ /* 0x008fea0003800000 */
.L_x_21:
[----:B------:R-:W-:-:S04]  /*1690*/  UISETP.LT.AND UP0, UPT, UR40, 0x1, UPT ;  /* 0x000000012800788c */ /* 0x000fc8000bf01270 */
[----:B------:R-:W-:-:S06]  /*16a0*/  USEL UR4, UR40, 0x1, UP0 ;  /* 0x0000000128047887 */ /* 0x000fcc0008000000 */
[----:B--23--:R-:W-:Y:S01]  /*16b0*/  IMAD.U32 R0, RZ, RZ, UR4 ;  /* 0x00000004ff007e24 */ /* 0x00cfe2000f8e00ff */
[----:B------:R-:W-:Y:S05]  /*16c0*/  WARPSYNC.ALL ;  /* 0x0000000000007948 */ /* 0x000fea0003800000 */
[----:B------:R-:W-:-:S04]  /*16d0*/  IADD3 R0, -R0, UR40, RZ ;  /* 0x0000002800007c10 */ /* 0x000fc8000fffe1ff */
[----:B------:R-:W-:Y:S02]  /*16e0*/  ISETP.GE.AND P1, PT, R0, 0x1, PT ;  /* 0x000000010000780c */ /* 0x000fe40003f26270 */
[----:B------:R-:W-:Y:S01]  /*16f0*/  R2UR UR4, R6 ;  /* 0x00000000060472ca */ /* 0x000fe200000e0000 */
[----:B------:R-:W-:Y:S01]  /*1700*/  ULOP3.LUT UR41, UR41, 0x10000, URZ, 0xfc, !UPT ;  /* 0x0001000029297892 */ /* 0x000fe2000f8efc3f */
[----:B------:R-:W-:Y:S01]  /*1710*/  WARPGROUP.ARRIVE ;  /* 0x00000000000079c5 */ /* 0x000fe20000000000 */
[----:B------:R-:W-:Y:S01]  /*1720*/  UMOV UR5, 0x80000020 ;  /* 0x8000002000057882 */ /* 0x000fe20000000000 */
[----:B------:R-:W-:-:S09]  /*1730*/  UMOV UR7, 0x80000020 ;  /* 0x8000002000077882 */ /* 0x000fd20000000000 */
[----:B------:R-:W-:-:S04]  /*1740*/  UIADD3 UR4, UR4, 0x24200, URZ ;  /* 0x0002420004047890 */ /* 0x000fc8000fffe03f */
[----:B------:R-:W-:-:S04]  /*1750*/  USHF.R.U32.HI UR4, URZ, 0x4, UR4 ;  /* 0x000000043f047899 */ /* 0x000fc80008011604 */
[----:B------:R-:W-:-:S04]  /*1760*/  ULOP3.LUT UR4, UR4, 0x3fff, URZ, 0xc0, !UPT ;  /* 0x00003fff04047892 */ /* 0x000fc8000f8ec03f */
[----:B------:R-:W-:Y:S02]  /*1770*/  ULOP3.LUT UR9, UR4, 0x10000, URZ, 0xfc, !UPT ;  /* 0x0001000004097892 */ /* 0x000fe4000f8efc3f */
[----:B------:R-:W-:Y:S02]  /*1780*/  ULEA UR4, UR39, UR41, 0x9 ;  /* 0x0000002927047291 */ /* 0x000fe4000f8e483f */
[----:B------:R-:W-:-:S09]  /*1790*/  ULEA UR6, UR39, UR9, 0x8 ;  /* 0x0000000927067291 */ /* 0x000fd2000f8e403f */
[----:B------:R-:W-:Y:S01]  /*17a0*/  HGMMA.64x64x16.F32 R24, gdesc[UR4], RZ, !UPT, gsb0 ;  /* 0x00e00000041879f0 */ /* 0x000fe2000c0008ff */
[----:B------:R-:W-:Y:S02]  /*17b0*/  UIADD3 UR4, UR4, 0x2, URZ ;  /* 0x0000000204047890 */ /* 0x000fe4000fffe03f */
[----:B------:R-:W-:Y:S01]  /*17c0*/  UIADD3 UR6, UR6, 0x2, URZ ;  /* 0x0000000206067890 */ /* 0x000fe2000fffe03f */
[----:B------:R-:W-:Y:S01]  /*17d0*/  UMOV UR5, 0x80000020 ;  /* 0x8000002000057882 */ /* 0x000fe20000000000 */
[----:B------:R-:W-:Y:S01]  /*17e0*/  UMOV UR7, 0x80000020 ;  /* 0x8000002000077882 */ /* 0x000fe20000000000 */
[----:B------:R-:W-:Y:S02]  /*17f0*/  WARPGROUP.DEPBAR.LE gsb0, 0x0 ;  /* 0x00008000000079c5 */ /* 0x000fe40000010000 */
[----:B------:R-:W-:-:S06]  /*1800*/  WARPGROUP.ARRIVE ;  /* 0x00000000000079c5 */ /* 0x000fcc0000000000 */
[----:B------:R-:W-:Y:S03]  /*1810*/  HGMMA.64x64x16.F32 R24, gdesc[UR4], R24, gsb0 ;  /* 0x00e00000041879f0 */ /* 0x000fe60008000818 */
[----:B------:R-:W-:Y:S02]  /*1820*/  WARPGROUP.DEPBAR.LE gsb0, 0x0 ;  /* 0x00008000000079c5 */ /* 0x000fe40000010000 */
[----:B------:R-:W-:Y:S05]  /*1830*/  @!P1 BRA `(.L_x_23) ;  /* 0x0000000000e49947 */ /* 0x000fea0003800000 */
[----:B------:R-:W-:Y:S02]  /*1840*/  UIADD3 UR4, UR39, 0x1, URZ ;  /* 0x0000000127047890 */ /* 0x000fe4000fffe03f */
[----:B------:R-:W-:Y:S02]  /*1850*/  IMAD.U32 R3, RZ, RZ, UR39 ;  /* 0x00000027ff037e24 */ /* 0x000fe4000f8e00ff */
[----:B------:R-:W-:-:S04]  /*1860*/  UISETP.NE.AND UP0, UPT, UR4, 0x12, UPT ;  /* 0x000000120400788c */ /* 0x000fc8000bf05270 */
[----:B------:R-:W-:Y:S02]  /*1870*/  USEL UR5, URZ, 0x1, UP0 ;  /* 0x000000013f057887 */ /* 0x000fe40008000000 */
[----:B------:R-:W-:Y:S02]  /*1880*/  USEL UR8, UR4, URZ, UP0 ;  /* 0x0000003f04087287 */ /* 0x000fe40008000000 */
[----:B------:R-:W-:-:S06]  /*1890*/  ULOP3.LUT UR5, UR38, UR5, URZ, 0x3c, !UPT ;  /* 0x0000000526057292 */ /* 0x000fcc000f8e3c3f */
[----:B------:R-:W-:-:S07]  /*18a0*/  IMAD.U32 R7, RZ, RZ, UR5 ;  /* 0x00000005ff077e24 */ /* 0x000fce000f8e00ff */
.L_x_30:
[----:B------:R-:W-:Y:S05]  /*18b0*/  @!P0 BRA `(.L_x_24) ;  /* 0x0000000000048947 */ /* 0x000fea0003800000 */
[----:B------:R-:W-:Y:S01]  /*18c0*/  BPT.TRAP 0x1 ;  /* 0x000000040000795c */ /* 0x000fe20000300000 */
.L_x_24:
[----:B------:R-:W2:Y:S01]  /*18d0*/  S2UR UR5, SR_CgaCtaId ;  /* 0x00000000000579c3 */ /* 0x000ea20000008800 */
[----:B------:R-:W-:Y:S01]  /*18e0*/  UMOV UR4, 0x400 ;  /* 0x0000040000047882 */ /* 0x000fe20000000000 */
[----:B01----:R-:W-:Y:S01]  /*18f0*/  IMAD.U32 R5, RZ, RZ, UR8 ;  /* 0x00000008ff057e24 */ /* 0x003fe2000f8e00ff */
[----:B------:R-:W-:Y:S01]  /*1900*/  SHF.L.U32 R4, R7, 0x1f, RZ ;  /* 0x0000001f07047819 */ /* 0x000fe200000006ff */
[----:B--2---:R-:W-:-:S06]  /*1910*/  ULEA UR4, UR5, UR4, 0x18 ;  /* 0x0000000405047291 */ /* 0x004fcc000f8ec03f */
[----:B------:R-:W-:-:S04]  /*1920*/  IMAD.U32 R6, RZ, RZ, UR4 ;  /* 0x00000004ff067e24 */ /* 0x000fc8000f8e00ff */
[----:B------:R-:W-:-:S04]  /*1930*/  IMAD R5, R5, 0x8, R6 ;  /* 0x0000000805057824 */ /* 0x000fc800078e0206 */
[----:B------:R0:W1:Y:S01]  /*1940*/  SYNCS.PHASECHK.TRANS64.TRYWAIT P1, [R5+URZ], R4 ;  /* 0x00000004050075a7 */ /* 0x000062000802017f */
[----:B------:R-:W-:Y:S05]  /*1950*/  @!P0 BRA `(.L_x_25) ;  /* 0x0000000000048947 */ /* 0x000fea0003800000 */
[----:B------:R-:W-:Y:S01]  /*1960*/  BPT.TRAP 0x1 ;  /* 0x000000040000795c */ /* 0x000fe20000300000 */
.L_x_25:
[----:B-1----:R-:W-:Y:S05]  /*1970*/  @P1 BRA `(.L_x_26) ;  /* 0x0000000000081947 */ /* 0x002fea0003800000 */
[----:B------:R-:W1:Y:S02]  /*1980*/  SYNCS.PHASECHK.TRANS64.TRYWAIT P1, [R5+URZ], R4 ;  /* 0x00000004050075a7 */ /* 0x000e64000802017f */
[----:B-1----:R-:W-:Y:S05]  /*1990*/  @!P1 BRA `(.L_x_27) ;  /* 0x0000004c00389947 */ /* 0x002fea0003800000 */
.L_x_26:
[----:B------:R-:W-:Y:S01]  /*19a0*/  ULEA UR4, UR8, UR41, 0x9 ;  /* 0x0000002908047291 */ /* 0x000fe2000f8e483f */
[----:B------:R-:W-:Y:S01]  /*19b0*/  WARPGROUP.ARRIVE ;  /* 0x00000000000079c5 */ /* 0x000fe20000000000 */
[----:B------:R-:W-:Y:S01]  /*19c0*/  ULEA UR6, UR8, UR9, 0x8 ;  /* 0x0000000908067291 */ /* 0x000fe2000f8e403f */
[----:B------:R-:W-:Y:S01]  /*19d0*/  UMOV UR5, 0x80000020 ;  /* 0x8000002000057882 */ /* 0x000fe20000000000 */
[----:B------:R-:W-:-:S07]  /*19e0*/  UMOV UR7, 0x80000020 ;  /* 0x8000002000077882 */ /* 0x000fce0000000000 */
[----:B------:R-:W-:Y:S01]  /*19f0*/  HGMMA.64x64x16.F32 R24, gdesc[UR4], R24, gsb0 ;  /* 0x00e00000041879f0 */ /* 0x000fe20008000818 */
        /* <DEDUP_REMOVED lines=9> */
[----:B------:R-:W-:Y:S01]  /*1a90*/  BPT.TRAP 0x1 ;  /* 0x000000040000795c */ /* 0x000fe20000300000 */
.L_x_28:
[----:B------:R-:W-:-:S13]  /*1aa0*/  ISETP.NE.AND P1, PT, R58, RZ, PT ;  /* 0x000000ff3a00720c */ /* 0x000fda0003f25270 */
[----:B01----:R-:W-:-:S04]  /*1ab0*/  @P1 IMAD R4, R3, 0x8, R6 ;  /* 0x0000000803041824 */ /* 0x003fc800078e0206 */
[----:B------:R-:W-:-:S05]  /*1ac0*/  @P1 VIADD R5, R4, 0x90 ;  /* 0x0000009004051836 */ /* 0x000fca0000000000 */
[----:B------:R-:W-:-:S04]  /*1ad0*/  @P1 PRMT R5, R22, 0x654, R5 ;  /* 0x0000065416051816 */ /* 0x000fc80000000005 */
[----:B------:R0:W-:Y:S01]  /*1ae0*/  @P1 SYNCS.ARRIVE.TRANS64.RED.A1T0 RZ, [R5+URZ], RZ ;  /* 0x000000ff05ff19a7 */ /* 0x0001e2000810043f */
[----:B------:R-:W-:-:S13]  /*1af0*/  ISETP.GT.U32.AND P1, PT, R19, 0x1, PT ;  /* 0x000000011300780c */ /* 0x000fda0003f24070 */
[----:B0-----:R-:W-:Y:S05]  /*1b00*/  @P1 BRA `(.L_x_29) ;  /* 0x0000000000041947 */ /* 0x001fea0003800000 */
[----:B------:R-:W-:Y:S01]  /*1b10*/  BPT.TRAP 0x1 ;  /* 0x000000040000795c */ /* 0x000fe20000300000 */
.L_x_29:
[----:B------:R-:W-:Y:S01]  /*1b20*/  UIADD3 UR8, UR8, 0x1, URZ ;  /* 0x0000000108087890 */ /* 0x000fe2000fffe03f */
[C---:B------:R-:W-:Y:S01]  /*1b30*/  ISETP.GT.AND P2, PT, R0.reuse, 0x1, PT ;  /* 0x000000010000780c */ /* 0x040fe20003f44270 */
[----:B------:R-:W-:Y:S02]  /*1b40*/  VIADD R3, R3, 0x1 ;  /* 0x0000000103037836 */ /* 0x000fe40000000000 */
[----:B------:R-:W-:Y:S01]  /*1b50*/  UISETP.NE.AND UP0, UPT, UR8, 0x12, UPT ;  /* 0x000000120800788c */ /* 0x000fe2000bf05270 */
[----:B------:R-:W-:Y:S02]  /*1b60*/  VIADD R0, R0, 0xffffffff ;  /* 0xffffffff00007836 */ /* 0x000fe40000000000 */
[C---:B------:R-:W-:Y:S01]  /*1b70*/  ISETP.NE.AND P1, PT, R3.reuse, 0x12, PT ;  /* 0x000000120300780c */ /* 0x040fe20003f25270 */
[----:B------:R-:W-:Y:S02]  /*1b80*/  USEL UR4, URZ, 0x1, UP0 ;  /* 0x000000013f047887 */ /* 0x000fe40008000000 */
[----:B------:R-:W-:Y:S01]  /*1b90*/  USEL UR8, UR8, URZ, UP0 ;  /* 0x0000003f08087287 */ /* 0x000fe20008000000 */
[----:B------:R-:W-:-:S03]  /*1ba0*/  SEL R3, R3, RZ, P1 ;  /* 0x000000ff03037207 */ /* 0x000fc60000800000 */
[----:B------:R-:W-:Y:S01]  /*1bb0*/  LOP3.LUT R7, R7, UR4, RZ, 0x3c, !PT ;  /* 0x0000000407077c12 */ /* 0x000fe2000f8e3cff */
[----:B------:R-:W-:Y:S07]  /*1bc0*/  @P2 BRA `(.L_x_30) ;  /* 0xfffffffc00382947 */ /* 0x000fee000383ffff */
.L_x_23:
[----:B------:R-:W2:Y:S02]  /*1bd0*/  LDC R0, c[0x0][0x28c] ;  /* 0x0000a300ff007b82 */ /* 0x000ea40000000800 */
[----:B--2---:R-:W-:-:S13]  /*1be0*/  ISETP.GE.AND P1, PT, R0, 0x1, PT ;  /* 0x000000010000780c */ /* 0x004fda0003f26270 */
[----:B------:R-:W-:Y:S05]  /*1bf0*/  @!P1 BRA `(.L_x_31) ;  /* 0x0000000000509947 */ /* 0x000fea0003800000 */
[----:B------:R-:W-:Y:S05]  /*1c00*/  @!P0 BRA `(.L_x_32) ;  /* 0x0000000000048947 */ /* 0x000fea0003800000 */
[----:B------:R-:W-:Y:S01]  /*1c10*/  BPT.TRAP 0x1 ;  /* 0x000000040000795c */ /* 0x000fe20000300000 */
.L_x_32:
[----:B------:R-:W-:Y:S01]  /*1c20*/  ISETP.NE.AND P1, PT, R58, RZ, PT ;  /* 0x000000ff3a00720c */ /* 0x000fe20003f25270 */
[----:B------:R-:W-:Y:S01]  /*1c30*/  BSSY B0, `(.L_x_33) ;  /* 0x000000e000007945 */ /* 0x000fe20003800000 */
[----:B------:R-:W-:-:S11]  /*1c40*/  ISETP.GT.U32.AND P0, PT, R19, 0x1, PT ;  /* 0x000000011300780c */ /* 0x000fd60003f04070 */
[----:B------:R-:W-:Y:S05]  /*1c50*/  @!P1 BRA `(.L_x_34) ;  /* 0x00000000002c9947 */ /* 0x000fea0003800000 */
[----:B------:R-:W-:-:S04]  /*1c60*/  UISETP.LT.AND UP0, UPT, UR40, 0x1, UPT ;  /* 0x000000012800788c */ /* 0x000fc8000bf01270 */
[----:B------:R-:W-:-:S04]  /*1c70*/  USEL UR6, UR40, 0x1, UP0 ;  /* 0x0000000128067887 */ /* 0x000fc80008000000 */
[----:B------:R-:W-:-:S04]  /*1c80*/  UIADD3 UR6, UR39, UR40, -UR6 ;  /* 0x0000002827067290 */ /* 0x000fc8000fffe806 */
[----:B------:R-:W-:-:S04]  /*1c90*/  UIMAD.WIDE.U32 UR4, UR6, 0x38e38e39, URZ ;  /* 0x38e38e39060478a5 */ /* 0x000fc8000f8e003f */
[----:B------:R-:W-:-:S04]  /*1ca0*/  USHF.R.U32.HI UR4, URZ, 0x2, UR5 ;  /* 0x000000023f047899 */ /* 0x000fc80008011605 */
[----:B------:R-:W-:-:S06]  /*1cb0*/  UIMAD UR6, UR4, -0x12, UR6 ;  /* 0xffffffee040678a4 */ /* 0x000fcc000f8e0206 */
[----:B------:R-:W-:-:S04]  /*1cc0*/  IMAD.U32 R3, RZ, RZ, UR6 ;  /* 0x00000006ff037e24 */ /* 0x000fc8000f8e00ff */
[----:B------:R-:W-:-:S04]  /*1cd0*/  IMAD R0, R3, 0x8, R6 ;  /* 0x0000000803007824 */ /* 0x000fc800078e0206 */
[----:B------:R-:W-:-:S05]  /*1ce0*/  VIADD R3, R0, 0x90 ;  /* 0x0000009000037836 */ /* 0x000fca0000000000 */
[----:B------:R-:W-:-:S04]  /*1cf0*/  PRMT R3, R22, 0x654, R3 ;  /* 0x0000065416037816 */ /* 0x000fc80000000003 */
[----:B------:R2:W-:Y:S03]  /*1d00*/  SYNCS.ARRIVE.TRANS64.RED.A1T0 RZ, [R3+URZ], RZ ;  /* 0x000000ff03ff79a7 */ /* 0x0005e6000810043f */
.L_x_34:
[----:B------:R-:W-:Y:S05]  /*1d10*/  BSYNC B0 ;  /* 0x0000000000007941 */ /* 0x000fea0003800000 */
.L_x_33:
[----:B------:R-:W-:Y:S05]  /*1d20*/  @P0 BRA `(.L_x_31) ;  /* 0x0000000000040947 */ /* 0x000fea0003800000 */
[----:B------:R-:W-:Y:S01]  /*1d30*/  BPT.TRAP 0x1 ;  /* 0x000000040000795c */ /* 0x000fe20000300000 */
.L_x_31:
[----:B------:R-:W3:Y:S01]  /*1d40*/  LDC R6, c[0x0][0x288] ;  /* 0x0000a200ff067b82 */ /* 0x000ee20000000800 */
[--C-:B------:R-:W-:Y:S01]  /*1d50*/  SHF.R.U32.HI R0, RZ, 0x2, R18.reuse ;  /* 0x00000002ff007819 */ /* 0x100fe20000011612 */
[----:B------:R-:W-:Y:S01]  /*1d60*/  IMAD.SHL.U32 R61, R61, 0x40, RZ ;  /* 0x000000403d3d7824 */ /* 0x000fe200078e00ff */
[----:B01----:R-:W-:Y:S01]  /*1d70*/  SHF.R.U32.HI R5, RZ, 0x7, R18 ;  /* 0x00000007ff057819 */ /* 0x003fe20000011612 */
[----:B------:R-:W-:Y:S01]  /*1d80*/  UIADD3 UR39, UR40, UR39, URZ ;  /* 0x0000002728277290 */ /* 0x000fe2000fffe03f */
[----:B--2---:R-:W-:Y:S01]  /*1d90*/  LOP3.LUT R3, R0, 0x7, RZ, 0xc0, !PT ;  /* 0x0000000700037812 */ /* 0x004fe200078ec0ff */
[C---:B------:R-:W-:Y:S01]  /*1da0*/  IMAD.SHL.U32 R10, R18.reuse, 0x2, RZ ;  /* 0x00000002120a7824 */ /* 0x040fe200078e00ff */
[----:B------:R-:W-:Y:S01]  /*1db0*/  LOP3.LUT R0, R5, 0x1, RZ, 0xc0, !PT ;  /* 0x0000000105007812 */ /* 0x000fe200078ec0ff */
[----:B------:R-:W-:Y:S01]  /*1dc0*/  UISETP.GT.U32.AND UP0, UPT, UR39, 0x11, UPT ;  /* 0x000000112700788c */ /* 0x000fe2000bf04070 */
[C---:B------:R-:W-:Y:S01]  /*1dd0*/  LOP3.LUT R5, R18.reuse, 0x3, RZ, 0xc0, !PT ;  /* 0x0000000312057812 */ /* 0x040fe200078ec0ff */
[----:B------:R-:W-:Y:S01]  /*1de0*/  ULDC UR7, c[0x0][0x284] ;  /* 0x0000a10000077ab9 */ /* 0x000fe20000000800 */
[----:B------:R-:W-:Y:S01]  /*1df0*/  LOP3.LUT R4, R18, 0x60, RZ, 0xc0, !PT ;  /* 0x0000006012047812 */ /* 0x000fe200078ec0ff */
[----:B------:R-:W-:Y:S01]  /*1e00*/  IMAD.SHL.U32 R8, R0, 0x40, RZ ;  /* 0x0000004000087824 */ /* 0x000fe200078e00ff */
[----:B------:R-:W-:Y:S01]  /*1e10*/  UISETP.LT.U32.AND UP0, UPT, UR40, 0x12, UP0 ;  /* 0x000000122800788c */ /* 0x000fe20008701070 */
[----:B------:R-:W-:Y:S01]  /*1e20*/  SHF.R.S32.HI R15, RZ, 0x1f, R57 ;  /* 0x0000001fff0f7819 */ /* 0x000fe20000011439 */
[----:B------:R-:W-:Y:S01]  /*1e30*/  UISETP.GE.U32.AND UP1, UPT, UR40, 0x12, UPT ;  /* 0x000000122800788c */ /* 0x000fe2000bf26070 */
[----:B------:R-:W-:Y:S01]  /*1e40*/  SHF.R.U32.HI R4, RZ, 0x1, R4 ;  /* 0x00000001ff047819 */ /* 0x000fe20000011604 */
[----:B------:R-:W-:Y:S01]  /*1e50*/  ULDC.64 UR8, c[0x0][0x5d0] ;  /* 0x0001740000087ab9 */ /* 0x000fe20000000a00 */
[C---:B------:R-:W-:Y:S01]  /*1e60*/  LOP3.LUT R10, R61.reuse, 0x6, R10, 0xf8, !PT ;  /* 0x000000063d0a7812 */ /* 0x040fe200078ef80a */
[----:B------:R-:W-:Y:S01]  /*1e70*/  UIMAD.WIDE.U32 UR4, UR39, 0x38e38e39, URZ ;  /* 0x38e38e39270478a5 */ /* 0x000fe2000f8e003f */
[--C-:B------:R-:W-:Y:S01]  /*1e80*/  IADD3 R7, RZ, -R4, -R3.reuse ;  /* 0x80000004ff077210 */ /* 0x100fe20007ffe803 */
[----:B------:R-:W-:Y:S01]  /*1e90*/  USEL UR6, URZ, 0x1, !UP0 ;  /* 0x000000013f067887 */ /* 0x000fe2000c000000 */
[----:B------:R-:W-:Y:S01]  /*1ea0*/  LOP3.LUT R3, R8, 0x40, R3, 0xe2, !PT ;  /* 0x0000004008037812 */ /* 0x000fe200078ee203 */
[C---:B------:R-:W-:Y:S01]  /*1eb0*/  IMAD.WIDE R8, R60.reuse, 0x80, RZ ;  /* 0x000000803c087825 */ /* 0x040fe200078e02ff */
[----:B---3--:R-:W-:Y:S01]  /*1ec0*/  ISETP.GE.AND P0, PT, R61, R6, PT ;  /* 0x000000063d00720c */ /* 0x008fe20003f06270 */
[----:B------:R-:W-:Y:S01]  /*1ed0*/  USHF.R.U32.HI UR4, URZ, 0x2, UR5 ;  /* 0x000000023f047899 */ /* 0x000fe20008011605 */
[----:B------:R-:W-:Y:S01]  /*1ee0*/  SHF.R.S32.HI R11, RZ, 0x1f, R10 ;  /* 0x0000001fff0b7819 */ /* 0x000fe2000001140a */
[----:B------:R-:W-:Y:S01]  /*1ef0*/  IMAD R12, R5, -0x2, R6 ;  /* 0xfffffffe050c7824 */ /* 0x000fe200078e0206 */
[----:B------:R-:W-:Y:S01]  /*1f00*/  ULOP3.LUT UR38, UR38, UR6, URZ, 0x3c, !UPT ;  /* 0x0000000626267292 */ /* 0x000fe2000f8e3c3f */
[----:B------:R-:W-:Y:S01]  /*1f10*/  IMAD.SHL.U32 R5, R60, 0x80, RZ ;  /* 0x000000803c057824 */ /* 0x000fe200078e00ff */
[----:B------:R-:W-:Y:S01]  /*1f20*/  LOP3.LUT R75, R8, R3, R4, 0xfe, !PT ;  /* 0x00000003084b7212 */ /* 0x000fe200078efe04 */
[----:B------:R-:W-:Y:S01]  /*1f30*/  IMAD R6, R15, UR8, RZ ;  /* 0x000000080f067c24 */ /* 0x000fe2000f8e02ff */
[----:B------:R-:W-:Y:S01]  /*1f40*/  UIMAD UR39, UR4, -0x12, UR39 ;  /* 0xffffffee042778a4 */ /* 0x000fe2000f8e0227 */
[----:B------:R-:W-:Y:S01]  /*1f50*/  IMAD R0, R0, -0x40, R7 ;  /* 0xffffffc000007824 */ /* 0x000fe200078e0207 */
[----:B------:R-:W-:Y:S01]  /*1f60*/  ISETP.GE.OR P0, PT, R5, UR7, P0 ;  /* 0x0000000705007c0c */ /* 0x000fe20008706670 */
[C---:B------:R-:W-:Y:S01]  /*1f70*/  IMAD R13, R57.reuse, UR9, R6 ;  /* 0x00000009390d7c24 */ /* 0x040fe2000f8e0206 */
[----:B------:R-:W-:Y:S01]  /*1f80*/  @UP1 ULOP3.LUT UR38, UR38, 0x1, UR4, 0x78, !UPT ;  /* 0x0000000126261892 */ /* 0x000fe2000f8e7804 */
[----:B------:R-:W-:Y:S01]  /*1f90*/  IMAD.WIDE.U32 R6, R57, UR8, R10 ;  /* 0x0000000839067c25 */ /* 0x000fe2000f8e000a */
[----:B------:R-:W-:-:S03]  /*1fa0*/  IADD3 R3, -R5, UR7, R0 ;  /* 0x0000000705037c10 */ /* 0x000fc6000fffe100 */
[----:B------:R-:W-:Y:S02]  /*1fb0*/  IMAD.IADD R7, R7, 0x1, R13 ;  /* 0x0000000107077824 */ /* 0x000fe400078e020d */
[----:B------:R-:W-:Y:S02]  /*1fc0*/  IMAD.IADD R4, R12, 0x1, -R61 ;  /* 0x000000010c047824 */ /* 0x000fe400078e0a3d */
[----:B------:R-:W-:Y:S02]  /*1fd0*/  IMAD.MOV.U32 R0, RZ, RZ, -0x1 ;  /* 0xffffffffff007424 */ /* 0x000fe400078e00ff */
[----:B------:R-:W-:Y:S05]  /*1fe0*/  @P0 BRA `(.L_x_35) ;  /* 0x00000020008c0947 */ /* 0x000fea0003800000 */
[----:B------:R-:W0:Y:S01]  /*1ff0*/  LDC.64 R68, c[0x0][0x5c8] ;  /* 0x00017200ff447b82 */ /* 0x000e220000000a00 */
[----:B-----5:R-:W-:Y:S01]  /*2000*/  FSETP.NEU.AND P1, PT, R56, RZ, PT ;  /* 0x000000ff3800720b */ /* 0x020fe20003f2d000 */
[----:B------:R-:W-:Y:S01]  /*2010*/  BSSY B0, `(.L_x_35) ;  /* 0x0000220000007945 */ /* 0x000fe20003800000 */
[----:B------:R-:W-:-:S04]  /*2020*/  ISETP.GT.AND P0, PT, R4, RZ, PT ;  /* 0x000000ff0400720c */ /* 0x000fc80003f04270 */
[----:B------:R-:W-:Y:S01]  /*2030*/  ISETP.GT.AND P3, PT, R3, RZ, P0 ;  /* 0x000000ff0300720c */ /* 0x000fe20000764270 */
[-C--:B0-----:R-:W-:Y:S02]  /*2040*/  IMAD R12, R9, R68.reuse, RZ ;  /* 0x00000044090c7224 */ /* 0x081fe400078e02ff */
[----:B------:R-:W-:-:S04]  /*2050*/  IMAD.WIDE.U32 R60, R75, R68, R6 ;  /* 0x000000444b3c7225 */ /* 0x000fc800078e0006 */
[----:B------:R-:W-:-:S04]  /*2060*/  IMAD R5, R75, R69, R12 ;  /* 0x000000454b057224 */ /* 0x000fc800078e020c */
[----:B------:R-:W-:Y:S01]  /*2070*/  IMAD.IADD R77, R61, 0x1, R5 ;  /* 0x000000013d4d7824 */ /* 0x000fe200078e0205 */
[----:B------:R-:W-:Y:S06]  /*2080*/  @!P1 BRA `(.L_x_36) ;  /* 0x0000001400e89947 */ /* 0x000fec0003800000 */
[----:B------:R-:W0:Y:S01]  /*2090*/  LDC.64 R64, c[0x0][0x5b8] ;  /* 0x00016e00ff407b82 */ /* 0x000e220000000a00 */
[----:B------:R-:W-:-:S07]  /*20a0*/  ULDC.64 UR4, c[0x0][0x5c0] ;  /* 0x0001700000047ab9 */ /* 0x000fce0000000a00 */
[----:B------:R-:W1:Y:S08]  /*20b0*/  LDC.64 R70, c[0x0][0x5b0] ;  /* 0x00016c00ff467b82 */ /* 0x000e700000000a00 */
[----:B------:R-:W2:Y:S01]  /*20c0*/  LDC.64 R72, c[0x0][0x5a8] ;  /* 0x00016a00ff487b82 */ /* 0x000ea20000000a00 */
[-C--:B0-----:R-:W-:Y:S02]  /*20d0*/  IMAD R6, R15, R64.reuse, RZ ;  /* 0x000000400f067224 */ /* 0x081fe400078e02ff */
[----:B------:R-:W-:-:S04]  /*20e0*/  IMAD.WIDE.U32 R62, R57, R64, R10 ;  /* 0x00000040393e7225 */ /* 0x000fc800078e000a */
[----:B------:R-:W-:Y:S02]  /*20f0*/  IMAD R65, R57, R65, R6 ;  /* 0x0000004139417224 */ /* 0x000fe400078e0206 */
[-C--:B-1----:R-:W-:Y:S02]  /*2100*/  IMAD R8, R9, R70.reuse, RZ ;  /* 0x0000004609087224 */ /* 0x082fe400078e02ff */
[----:B------:R-:W-:Y:S02]  /*2110*/  IMAD.IADD R13, R63, 0x1, R65 ;  /* 0x000000013f0d7824 */ /* 0x000fe400078e0241 */
[----:B------:R-:W-:Y:S02]  /*2120*/  IMAD.MOV.U32 R12, RZ, RZ, R62 ;  /* 0x000000ffff0c7224 */ /* 0x000fe400078e003e */
[C---:B------:R-:W-:Y:S02]  /*2130*/  IMAD R67, R75.reuse, R71, R8 ;  /* 0x000000474b437224 */ /* 0x040fe400078e0208 */
[----:B------:R-:W-:-:S04]  /*2140*/  IMAD.WIDE.U32 R6, R75, R70, R12 ;  /* 0x000000464b067225 */ /* 0x000fc800078e000c */
[----:B------:R-:W-:Y:S01]  /*2150*/  IMAD.IADD R5, R7, 0x1, R67 ;  /* 0x0000000107057824 */ /* 0x000fe200078e0243 */
[----:B--2---:R-:W-:-:S04]  /*2160*/  LEA R14, P1, R6, R72, 0x1 ;  /* 0x00000048060e7211 */ /* 0x004fc800078208ff */
[----:B------:R-:W-:-:S05]  /*2170*/  LEA.HI.X R15, R6, R73, R5, 0x1, P1 ;  /* 0x00000049060f7211 */ /* 0x000fca00008f0c05 */
[----:B------:R0:W2:Y:S01]  /*2180*/  @P3 LDG.E.LTC128B.U16 R5, desc[UR36][R14.64] ;  /* 0x000000240e053981 */ /* 0x0000a2000c1e1520 */
[----:B------:R-:W-:Y:S01]  /*2190*/  LEA R8, P1, R60, UR4, 0x1 ;  /* 0x000000043c087c11 */ /* 0x000fe2000f8208ff */
[----:B------:R-:W-:Y:S01]  /*21a0*/  IMAD.WIDE.U32 R6, R75, R70, R10 ;  /* 0x000000464b067225 */ /* 0x000fe200078e000a */
[----:B------:R-:W-:Y:S03]  /*21b0*/  BSSY B1, `(.L_x_37) ;  /* 0x0000012000017945 */ /* 0x000fe60003800000 */
[----:B------:R-:W-:Y:S02]  /*21c0*/  IMAD.IADD R7, R67, 0x1, R7 ;  /* 0x0000000143077824 */ /* 0x000fe400078e0207 */
[----:B------:R-:W-:Y:S01]  /*21d0*/  IMAD.WIDE.U32 R20, R57, R64, R6 ;  /* 0x0000004039147225 */ /* 0x000fe200078e0006 */
[----:B0-----:R-:W-:-:S03]  /*21e0*/  SHF.L.U64.HI R15, R70, 0x3, R71 ;  /* 0x00000003460f7819 */ /* 0x001fc60000010247 */
[----:B------:R-:W-:Y:S01]  /*21f0*/  IMAD.IADD R7, R65, 0x1, R21 ;  /* 0x0000000141077824 */ /* 0x000fe200078e0215 */
[----:B------:R-:W-:Y:S01]  /*2200*/  LEA R6, P4, R20, R72, 0x1 ;  /* 0x0000004814067211 */ /* 0x000fe200078808ff */
[----:B------:R-:W-:-:S03]  /*2210*/  IMAD.SHL.U32 R14, R70, 0x8, RZ ;  /* 0x00000008460e7824 */ /* 0x000fc600078e00ff */
[----:B------:R-:W-:Y:S01]  /*2220*/  LEA.HI.X R7, R20, R73, R7, 0x1, P4 ;  /* 0x0000004914077211 */ /* 0x000fe200020f0c07 */
[----:B--2---:R-:W-:-:S05]  /*2230*/  HADD2.F32 R9, -RZ, R5.H0_H0 ;  /* 0x20000005ff097230 */ /* 0x004fca0000004100 */
[----:B------:R-:W-:-:S04]  /*2240*/  FMUL R9, R9, R56 ;  /* 0x0000003809097220 */ /* 0x000fc80000400000 */
[----:B------:R-:W-:Y:S01]  /*2250*/  FFMA R24, R24, R23, R9 ;  /* 0x0000001718187223 */ /* 0x000fe20000000009 */
[----:B------:R-:W-:Y:S02]  /*2260*/  LEA.HI.X R9, R60, UR5, R77, 0x1, P1 ;  /* 0x000000053c097c11 */ /* 0x000fe400088f0c4d */
[----:B------:R-:W-:Y:S02]  /*2270*/  ISETP.GT.AND P1, PT, R4, 0x1, PT ;  /* 0x000000010400780c */ /* 0x000fe40003f24270 */
[----:B------:R-:W-:Y:S02]  /*2280*/  F2FP.F16.F32.PACK_AB R24, RZ, R24 ;  /* 0x00000018ff18723e */ /* 0x000fe400000000ff */
[----:B------:R-:W-:-:S03]  /*2290*/  ISETP.GT.AND P2, PT, R3, RZ, P1 ;  /* 0x000000ff0300720c */ /* 0x000fc60000f44270 */
[----:B------:R0:W-:Y:S10]  /*22a0*/  @P3 STG.E.U16 desc[UR36][R8.64], R24 ;  /* 0x0000001808003986 */ /* 0x0001f4000c101524 */
[----:B------:R-:W-:Y:S05]  /*22b0*/  @!P2 BRA `(.L_x_38) ;  /* 0x000000000004a947 */ /* 0x000fea0003800000 */
[----:B------:R1:W5:Y:S02]  /*22c0*/  LDG.E.LTC128B.U16 R5, desc[UR36][R6.64+0x2] ;  /* 0x0000022406057981 */ /* 0x000364000c1e1520 */
.L_x_38:
[----:B------:R-:W-:Y:S05]  /*22d0*/  BSYNC B1 ;  /* 0x0000000000017941 */ /* 0x000fea0003800000 */
.L_x_37:
[----:B-----5:R-:W-:Y:S01]  /*22e0*/  HADD2.F32 R61, -RZ, R5.H0_H0 ;  /* 0x20000005ff3d7230 */ /* 0x020fe20000004100 */
[----:B------:R-:W-:Y:S01]  /*22f0*/  ISETP.GT.AND P0, PT, R3, 0x8, P0 ;  /* 0x000000080300780c */ /* 0x000fe20000704270 */
[----:B------:R-:W-:Y:S01]  /*2300*/  IMAD.WIDE.U32 R20, R75, R70, R14 ;  /* 0x000000464b147225 */ /* 0x000fe200078e000e */
[----:B0-----:R-:W-:-:S03]  /*2310*/  PRMT R24, R5, 0x7610, R24 ;  /* 0x0000761005187816 */ /* 0x001fc60000000018 */
[----:B------:R-:W-:Y:S01]  /*2320*/  FMUL R12, R61, R56 ;  /* 0x000000383d0c7220 */ /* 0x000fe20000400000 */
[----:B------:R-:W-:Y:S01]  /*2330*/  IMAD.IADD R67, R67, 0x1, R21 ;  /* 0x0000000143437824 */ /* 0x000fe200078e0215 */
[----:B------:R-:W-:Y:S02]  /*2340*/  IADD3 R62, P3, R62, R20, RZ ;  /* 0x000000143e3e7210 */ /* 0x000fe40007f7e0ff */
[----:B------:R-:W-:-:S03]  /*2350*/  FFMA R12, R25, R23, R12 ;  /* 0x00000017190c7223 */ /* 0x000fc6000000000c */
[----:B------:R-:W-:Y:S01]  /*2360*/  IMAD.X R13, R67, 0x1, R13, P3 ;  /* 0x00000001430d7824 */ /* 0x000fe200018e060d */
[C---:B------:R-:W-:Y:S02]  /*2370*/  LEA R14, P3, R62.reuse, R72, 0x1 ;  /* 0x000000483e0e7211 */ /* 0x040fe400078608ff */
[----:B------:R-:W-:Y:S02]  /*2380*/  F2FP.F16.F32.PACK_AB R12, RZ, R12 ;  /* 0x0000000cff0c723e */ /* 0x000fe400000000ff */
[----:B------:R-:W-:Y:S02]  /*2390*/  LEA.HI.X R15, R62, R73, R13, 0x1, P3 ;  /* 0x000000493e0f7211 */ /* 0x000fe400018f0c0d */
[----:B------:R-:W-:-:S05]  /*23a0*/  PRMT R21, R12, 0x7610, R21 ;  /* 0x000076100c157816 */ /* 0x000fca0000000015 */
[----:B------:R0:W-:Y:S04]  /*23b0*/  @P2 STG.E.U16 desc[UR36][R8.64+0x2], R21 ;  /* 0x0000021508002986 */ /* 0x0001e8000c101524 */
[----:B------:R-:W2:Y:S01]  /*23c0*/  @P0 LDG.E.LTC128B.U16 R24, desc[UR36][R14.64] ;  /* 0x000000240e180981 */ /* 0x000ea2000c1e1520 */
[----:B------:R-:W-:Y:S01]  /*23d0*/  IADD3 R20, P2, R10, R20, RZ ;  /* 0x000000140a147210 */ /* 0x000fe20007f5e0ff */
[----:B------:R-:W-:Y:S01]  /*23e0*/  BSSY B1, `(.L_x_39) ;  /* 0x0000011000017945 */ /* 0x000fe20003800000 */
[C---:B------:R-:W-:Y:S02]  /*23f0*/  SHF.L.U64.HI R13, R68.reuse, 0x4, R69 ;  /* 0x00000004440d7819 */ /* 0x040fe40000010245 */
[----:B------:R-:W-:Y:S01]  /*2400*/  ISETP.GT.AND P1, PT, R3, 0x8, P1 ;  /* 0x000000080300780c */ /* 0x000fe20000f24270 */
[----:B0-----:R-:W-:Y:S01]  /*2410*/  IMAD.X R21, R11, 0x1, R67, P2 ;  /* 0x000000010b157824 */ /* 0x001fe200010e0643 */
[----:B------:R-:W-:Y:S01]  /*2420*/  LEA R12, P2, R68, R8, 0x4 ;  /* 0x00000008440c7211 */ /* 0x000fe200078420ff */
[----:B------:R-:W-:-:S04]  /*2430*/  IMAD.WIDE.U32 R20, R57, R64, R20 ;  /* 0x0000004039147225 */ /* 0x000fc800078e0014 */
[----:B------:R-:W-:Y:S01]  /*2440*/  IMAD.X R13, R13, 0x1, R9, P2 ;  /* 0x000000010d0d7824 */ /* 0x000fe200010e0609 */
[----:B------:R-:W-:Y:S01]  /*2450*/  LEA R10, P3, R20, R72, 0x1 ;  /* 0x00000048140a7211 */ /* 0x000fe200078608ff */
[----:B------:R-:W-:-:S05]  /*2460*/  IMAD.IADD R11, R65, 0x1, R21 ;  /* 0x00000001410b7824 */ /* 0x000fca00078e0215 */
[----:B------:R-:W-:Y:S01]  /*2470*/  LEA.HI.X R11, R20, R73, R11, 0x1, P3 ;  /* 0x00000049140b7211 */ /* 0x000fe200018f0c0b */
[----:B--2---:R-:W-:-:S05]  /*2480*/  HADD2.F32 R5, -RZ, R24.H0_H0 ;  /* 0x20000018ff057230 */ /* 0x004fca0000004100 */
[----:B------:R-:W-:-:S04]  /*2490*/  FMUL R5, R5, R56 ;  /* 0x0000003805057220 */ /* 0x000fc80000400000 */
[----:B------:R-:W-:-:S05]  /*24a0*/  FFMA R5, R26, R23, R5 ;  /* 0x000000171a057223 */ /* 0x000fca0000000005 */
[----:B------:R-:W-:-:S05]  /*24b0*/  F2FP.F16.F32.PACK_AB R5, RZ, R5 ;  /* 0x00000005ff05723e */ /* 0x000fca00000000ff */
[----:B------:R0:W-:Y:S01]  /*24c0*/  @P0 STG.E.U16 desc[UR36][R12.64], R5 ;  /* 0x000000050c000986 */ /* 0x0001e2000c101524 */
[----:B------:R-:W-:Y:S05]  /*24d0*/  @!P1 BRA `(.L_x_40) ;  /* 0x0000000000049947 */ /* 0x000fea0003800000 */
[----:B------:R2:W5:Y:S02]  /*24e0*/  LDG.E.LTC128B.U16 R24, desc[UR36][R10.64+0x2] ;  /* 0x000002240a187981 */ /* 0x000564000c1e1520 */
.L_x_40:
[----:B------:R-:W-:Y:S05]  /*24f0*/  BSYNC B1 ;  /* 0x0000000000017941 */ /* 0x000fea0003800000 */
.L_x_39:
[----:B0----5:R-:W-:Y:S01]  /*2500*/  HADD2.F32 R5, -RZ, R24.H0_H0 ;  /* 0x20000018ff057230 */ /* 0x021fe20000004100 */
[----:B------:R-:W-:Y:S01]  /*2510*/  ISETP.GT.AND P0, PT, R4, 0x8, PT ;  /* 0x000000080400780c */ /* 0x000fe20003f04270 */
[----:B------:R-:W-:Y:S03]  /*2520*/  BSSY B1, `(.L_x_41) ;  /* 0x0000008000017945 */ /* 0x000fe60003800000 */
[----:B------:R-:W-:Y:S01]  /*2530*/  FMUL R14, R5, R56 ;  /* 0x00000038050e7220 */ /* 0x000fe20000400000 */
[----:B------:R-:W-:-:S03]  /*2540*/  ISETP.GT.AND P2, PT, R3, RZ, P0 ;  /* 0x000000ff0300720c */ /* 0x000fc60000744270 */
[----:B------:R-:W-:-:S05]  /*2550*/  FFMA R14, R27, R23, R14 ;  /* 0x000000171b0e7223 */ /* 0x000fca000000000e */
[----:B------:R-:W-:-:S05]  /*2560*/  F2FP.F16.F32.PACK_AB R14, RZ, R14 ;  /* 0x0000000eff0e723e */ /* 0x000fca00000000ff */
[----:B------:R0:W-:Y:S01]  /*2570*/  @P1 STG.E.U16 desc[UR36][R12.64+0x2], R14 ;  /* 0x0000020e0c001986 */ /* 0x0001e2000c101524 */
[----:B------:R-:W-:Y:S05]  /*2580*/  @!P2 BRA `(.L_x_42) ;  /* 0x000000000004a947 */ /* 0x000fea0003800000 */
[----:B------:R3:W5:Y:S02]  /*2590*/  LDG.E.LTC128B.U16 R24, desc[UR36][R6.64+0x10] ;  /* 0x0000102406187981 */ /* 0x000764000c1e1520 */
.L_x_42:
[----:B------:R-:W-:Y:S05]  /*25a0*/  BSYNC B1 ;  /* 0x0000000000017941 */ /* 0x000fea0003800000 */
.L_x_41:
[----:B-----5:R-:W-:Y:S01]  /*25b0*/  HADD2.F32 R5, -RZ, R24.H0_H0 ;  /* 0x20000018ff057230 */ /* 0x020fe20000004100 */
        /* <DEDUP_REMOVED lines=9> */
.L_x_44:
[----:B------:R-:W-:Y:S05]  /*2650*/  BSYNC B1 ;  /* 0x0000000000017941 */ /* 0x000fea0003800000 */
.L_x_43:
[----:B----45:R-:W-:Y:S01]  /*2660*/  HADD2.F32 R5, -RZ, R24.H0_H0 ;  /* 0x20000018ff057230 */ /* 0x030fe20000004100 */
[----:B------:R-:W-:Y:S01]  /*2670*/  ISETP.GT.AND P0, PT, R3, 0x8, P0 ;  /* 0x000000080300780c */ /* 0x000fe20000704270 */
[----:B------:R-:W-:Y:S03]  /*2680*/  BSSY B1, `(.L_x_45) ;  /* 0x0000007000017945 */ /* 0x000fe60003800000 */
[----:B0-----:R-:W-:-:S04]  /*2690*/  FMUL R14, R5, R56 ;  /* 0x00000038050e7220 */ /* 0x001fc80000400000 */
[----:B------:R-:W-:-:S05]  /*26a0*/  FFMA R14, R29, R23, R14 ;  /* 0x000000171d0e7223 */ /* 0x000fca000000000e */
[----:B------:R-:W-:-:S05]  /*26b0*/  F2FP.F16.F32.PACK_AB R14, RZ, R14 ;  /* 0x0000000eff0e723e */ /* 0x000fca00000000ff */
[----:B------:R0:W-:Y:S01]  /*26c0*/  @P3 STG.E.U16 desc[UR36][R8.64+0x12], R14 ;  /* 0x0000120e08003986 */ /* 0x0001e2000c101524 */
[----:B------:R-:W-:Y:S05]  /*26d0*/  @!P0 BRA `(.L_x_46) ;  /* 0x0000000000048947 */ /* 0x000fea0003800000 */
[----:B------:R4:W5:Y:S02]  /*26e0*/  LDG.E.LTC128B.U16 R24, desc[UR36][R10.64+0x10] ;  /* 0x000010240a187981 */ /* 0x000964000c1e1520 */
.L_x_46:
[----:B------:R-:W-:Y:S05]  /*26f0*/  BSYNC B1 ;  /* 0x0000000000017941 */ /* 0x000fea0003800000 */
.L_x_45:
[----:B-----5:R-:W-:Y:S01]  /*2700*/  HADD2.F32 R5, -RZ, R24.H0_H0 ;  /* 0x20000018ff057230 */ /* 0x020fe20000004100 */
[----:B------:R-:W-:Y:S01]  /*2710*/  ISETP.GT.AND P1, PT, R3, 0x8, P1 ;  /* 0x000000080300780c */ /* 0x000fe20000f24270 */
[----:B------:R-:W-:Y:S03]  /*2720*/  BSSY B1, `(.L_x_47) ;  /* 0x0000007000017945 */ /* 0x000fe60003800000 */
[----:B------:R-:W-:-:S04]  /*2730*/  FMUL R5, R5, R56 ;  /* 0x0000003805057220 */ /* 0x000fc80000400000 */
[----:B------:R-:W-:-:S05]  /*2740*/  FFMA R5, R30, R23, R5 ;  /* 0x000000171e057223 */ /* 0x000fca0000000005 */
[----:B------:R-:W-:-:S05]  /*2750*/  F2FP.F16.F32.PACK_AB R5, RZ, R5 ;  /* 0x00000005ff05723e */ /* 0x000fca00000000ff */
[----:B------:R0:W-:Y:S01]  /*2760*/  @P0 STG.E.U16 desc[UR36][R12.64+0x10], R5 ;  /* 0x000010050c000986 */ /* 0x0001e2000c101524 */
[----:B------:R-:W-:Y:S05]  /*2770*/  @!P1 BRA `(.L_x_48) ;  /* 0x0000000000049947 */ /* 0x000fea0003800000 */
[----:B------:R0:W5:Y:S02]  /*2780*/  LDG.E.LTC128B.U16 R24, desc[UR36][R10.64+0x12] ;  /* 0x000012240a187981 */ /* 0x000164000c1e1520 */
.L_x_48:
[----:B------:R-:W-:Y:S05]  /*2790*/  BSYNC B1 ;  /* 0x0000000000017941 */ /* 0x000fea0003800000 */
.L_x_47:
        /* <DEDUP_REMOVED lines=10> */
.L_x_50:
[----:B------:R-:W-:Y:S05]  /*2840*/  BSYNC B1 ;  /* 0x0000000000017941 */ /* 0x000fea0003800000 */
.L_x_49:
        /* <DEDUP_REMOVED lines=10> */
.L_x_52:
[----:B------:R-:W-:Y:S05]  /*28f0*/  BSYNC B1 ;  /* 0x0000000000017941 */ /* 0x000fea0003800000 */
.L_x_51:
[----:B0----5:R-:W-:Y:S01]  /*2900*/  HADD2.F32 R5, -RZ, R24.H0_H0 ;  /* 0x20000018ff057230 */ /* 0x021fe20000004100 */
        /* <DEDUP_REMOVED lines=8> */
.L_x_54:
[----:B------:R-:W-:Y:S05]  /*2990*/  BSYNC B1 ;  /* 0x0000000000017941 */ /* 0x000fea0003800000 */
.L_x_53:
        /* <DEDUP_REMOVED lines=9> */
.L_x_56:
[----:B------:R-:W-:Y:S05]  /*2a30*/  BSYNC B1 ;  /* 0x0000000000017941 */ /* 0x000fea0003800000 */
.L_x_55:
        /* <DEDUP_REMOVED lines=10> */
.L_x_58:
[----:B------:R-:W-:Y:S05]  /*2ae0*/  BSYNC B1 ;  /* 0x0000000000017941 */ /* 0x000fea0003800000 */
.L_x_57:
        /* <DEDUP_REMOVED lines=10> */
.L_x_60:
[----:B------:R-:W-:Y:S05]  /*2b90*/  BSYNC B1 ;  /* 0x0000000000017941 */ /* 0x000fea0003800000 */
.L_x_59:
        /* <DEDUP_REMOVED lines=9> */
.L_x_62:
[----:B------:R-:W-:Y:S05]  /*2c30*/  BSYNC B1 ;  /* 0x0000000000017941 */ /* 0x000fea0003800000 */
.L_x_61:
        /* <DEDUP_REMOVED lines=9> */
.L_x_64:
[----:B------:R-:W-:Y:S05]  /*2cd0*/  BSYNC B1 ;  /* 0x0000000000017941 */ /* 0x000fea0003800000 */
.L_x_63:
        /* <DEDUP_REMOVED lines=10> */
.L_x_66:
[----:B------:R-:W-:Y:S05]  /*2d80*/  BSYNC B1 ;  /* 0x0000000000017941 */ /* 0x000fea0003800000 */
.L_x_65:
        /* <DEDUP_REMOVED lines=10> */
.L_x_68:
[----:B------:R-:W-:Y:S05]  /*2e30*/  BSYNC B1 ;  /* 0x0000000000017941 */ /* 0x000fea0003800000 */
.L_x_67:
        /* <DEDUP_REMOVED lines=9> */
.L_x_70:
[----:B------:R-:W-:Y:S05]  /*2ed0*/  BSYNC B1 ;  /* 0x0000000000017941 */ /* 0x000fea0003800000 */
.L_x_69:
        /* <DEDUP_REMOVED lines=9> */
.L_x_72:
[----:B------:R-:W-:Y:S05]  /*2f70*/  BSYNC B1 ;  /* 0x0000000000017941 */ /* 0x000fea0003800000 */
.L_x_71:
        /* <DEDUP_REMOVED lines=10> */
.L_x_74:
[----:B------:R-:W-:Y:S05]  /*3020*/  BSYNC B1 ;  /* 0x0000000000017941 */ /* 0x000fea0003800000 */
.L_x_73:
        /* <DEDUP_REMOVED lines=10> */
.L_x_76:
[----:B------:R-:W-:Y:S05]  /*30d0*/  BSYNC B1 ;  /* 0x0000000000017941 */ /* 0x000fea0003800000 */
.L_x_75:
        /* <DEDUP_REMOVED lines=9> */
.L_x_78:
[----:B------:R-:W-:Y:S05]  /*3170*/  BSYNC B1 ;  /* 0x0000000000017941 */ /* 0x000fea0003800000 */
.L_x_77:
        /* <DEDUP_REMOVED lines=9> */
.L_x_80:
[----:B------:R-:W-:Y:S05]  /*3210*/  BSYNC B1 ;  /* 0x0000000000017941 */ /* 0x000fea0003800000 */
.L_x_79:
        /* <DEDUP_REMOVED lines=10> */
.L_x_82:
[----:B------:R-:W-:Y:S05]  /*32c0*/  BSYNC B1 ;  /* 0x0000000000017941 */ /* 0x000fea0003800000 */
.L_x_81:
        /* <DEDUP_REMOVED lines=10> */
.L_x_84:
[----:B------:R-:W-:Y:S05]  /*3370*/  BSYNC B1 ;  /* 0x0000000000017941 */ /* 0x000fea0003800000 */
.L_x_83:
        /* <DEDUP_REMOVED lines=9> */
.L_x_86:
[----:B------:R-:W-:Y:S05]  /*3410*/  BSYNC B1 ;  /* 0x0000000000017941 */ /* 0x000fea0003800000 */
.L_x_85:
        /* <DEDUP_REMOVED lines=9> */
.L_x_88:
[----:B------:R-:W-:Y:S05]  /*34b0*/  BSYNC B1 ;  /* 0x0000000000017941 */ /* 0x000fea0003800000 */
.L_x_87:
        /* <DEDUP_REMOVED lines=10> */
.L_x_90:
[----:B------:R-:W-:Y:S05]  /*3560*/  BSYNC B1 ;  /* 0x0000000000017941 */ /* 0x000fea0003800000 */
.L_x_89:
[----:B-----5:R-:W-:Y:S01]  /*3570*/  HADD2.F32 R5, -RZ, R24.H0_H0 ;  /* 0x20000018ff057230 */ /* 0x020fe20000004100 */
[----:B------:R-:W-:Y:S01]  /*3580*/  ISETP.GT.AND P1, PT, R4, 0x39, PT ;  /* 0x000000390400780c */ /* 0x000fe20003f24270 */
[----:B------:R-:W-:Y:S01]  /*3590*/  @P2 IMAD.MOV.U32 R4, RZ, RZ, R8 ;  /* 0x000000ffff042224 */ /* 0x000fe200078e0008 */
[----:B------:R-:W-:Y:S02]  /*35a0*/  BSSY B1, `(.L_x_91) ;  /* 0x000000a000017945 */ /* 0x000fe40003800000 */
[----:B------:R-:W-:Y:S01]  /*35b0*/  FMUL R5, R5, R56 ;  /* 0x0000003805057220 */ /* 0x000fe20000400000 */
[----:B------:R-:W-:-:S03]  /*35c0*/  ISETP.GT.AND P3, PT, R3, RZ, P1 ;  /* 0x000000ff0300720c */ /* 0x000fc60000f64270 */
[----:B------:R-:W-:-:S05]  /*35d0*/  FFMA R5, R52, R23, R5 ;  /* 0x0000001734057223 */ /* 0x000fca0000000005 */
[----:B------:R-:W-:-:S04]  /*35e0*/  F2FP.F16.F32.PACK_AB R5, RZ, R5 ;  /* 0x00000005ff05723e */ /* 0x000fc800000000ff */
[----:B0-----:R-:W-:Y:S01]  /*35f0*/  PRMT R14, R5, 0x7610, R14 ;  /* 0x00007610050e7816 */ /* 0x001fe2000000000e */
[----:B------:R-:W-:-:S05]  /*3600*/  @P2 IMAD.MOV.U32 R5, RZ, RZ, R9 ;  /* 0x000000ffff052224 */ /* 0x000fca00078e0009 */
[----:B------:R0:W-:Y:S01]  /*3610*/  @P2 STG.E.U16 desc[UR36][R4.64+0x70], R14 ;  /* 0x0000700e04002986 */ /* 0x0001e2000c101524 */
[----:B------:R-:W-:Y:S05]  /*3620*/  @!P3 BRA `(.L_x_92) ;  /* 0x000000000004b947 */ /* 0x000fea0003800000 */
[----:B------:R0:W5:Y:S02]  /*3630*/  LDG.E.LTC128B.U16 R24, desc[UR36][R6.64+0x72] ;  /* 0x0000722406187981 */ /* 0x000164000c1e1520 */
.L_x_92:
[----:B------:R-:W-:Y:S05]  /*3640*/  BSYNC B1 ;  /* 0x0000000000017941 */ /* 0x000fea0003800000 */
.L_x_91:
        /* <DEDUP_REMOVED lines=9> */
.L_x_94:
[----:B------:R-:W-:Y:S05]  /*36e0*/  BSYNC B1 ;  /* 0x0000000000017941 */ /* 0x000fea0003800000 */
.L_x_93:
[----:B-----5:R-:W-:Y:S01]  /*36f0*/  HADD2.F32 R5, -RZ, R24.H0_H0 ;  /* 0x20000018ff057230 */ /* 0x020fe20000004100 */
[----:B------:R-:W-:Y:S01]  /*3700*/  ISETP.GT.AND P1, PT, R3, 0x8, P1 ;  /* 0x000000080300780c */ /* 0x000fe20000f24270 */
[----:B0-----:R-:W-:Y:S01]  /*3710*/  @P0 IMAD.MOV.U32 R4, RZ, RZ, R12 ;  /* 0x000000ffff040224 */ /* 0x001fe200078e000c */
[----:B------:R-:W-:Y:S02]  /*3720*/  BSSY B1, `(.L_x_95) ;  /* 0x0000009000017945 */ /* 0x000fe40003800000 */
[----:B------:R-:W-:-:S04]  /*3730*/  FMUL R5, R5, R56 ;  /* 0x0000003805057220 */ /* 0x000fc80000400000 */
[----:B------:R-:W-:-:S05]  /*3740*/  FFMA R5, R54, R23, R5 ;  /* 0x0000001736057223 */ /* 0x000fca0000000005 */
[----:B------:R-:W-:-:S04]  /*3750*/  F2FP.F16.F32.PACK_AB R5, RZ, R5 ;  /* 0x00000005ff05723e */ /* 0x000fc800000000ff */
[----:B-1-3--:R-:W-:Y:S01]  /*3760*/  PRMT R6, R5, 0x7610, R6 ;  /* 0x0000761005067816 */ /* 0x00afe20000000006 */
[----:B------:R-:W-:-:S05]  /*3770*/  @P0 IMAD.MOV.U32 R5, RZ, RZ, R13 ;  /* 0x000000ffff050224 */ /* 0x000fca00078e000d */
[----:B------:R0:W-:Y:S01]  /*3780*/  @P0 STG.E.U16 desc[UR36][R4.64+0x70], R6 ;  /* 0x0000700604000986 */ /* 0x0001e2000c101524 */
[----:B------:R-:W-:Y:S05]  /*3790*/  @!P1 BRA `(.L_x_96) ;  /* 0x0000000000049947 */ /* 0x000fea0003800000 */
[----:B------:R1:W5:Y:S02]  /*37a0*/  LDG.E.LTC128B.U16 R24, desc[UR36][R10.64+0x72] ;  /* 0x000072240a187981 */ /* 0x000364000c1e1520 */
.L_x_96:
[----:B------:R-:W-:Y:S05]  /*37b0*/  BSYNC B1 ;  /* 0x0000000000017941 */ /* 0x000fea0003800000 */
.L_x_95:
[----:B------:R-:W-:Y:S05]  /*37c0*/  @!P1 BRA `(.L_x_97) ;  /* 0x0000000800909947 */ /* 0x000fea0003800000 */
[----:B-----5:R-:W-:-:S05]  /*37d0*/  HADD2.F32 R3, -RZ, R24.H0_H0 ;  /* 0x20000018ff037230 */ /* 0x020fca0000004100 */
[----:B0-----:R-:W-:-:S04]  /*37e0*/  FMUL R4, R3, R56 ;  /* 0x0000003803047220 */ /* 0x001fc80000400000 */
[----:B------:R-:W-:-:S05]  /*37f0*/  FFMA R4, R55, R23, R4 ;  /* 0x0000001737047223 */ /* 0x000fca0000000004 */
[----:B------:R-:W-:-:S05]  /*3800*/  F2FP.F16.F32.PACK_AB R4, RZ, R4 ;  /* 0x00000004ff04723e */ /* 0x000fca00000000ff */
[----:B------:R3:W-:Y:S01]  /*3810*/  STG.E.U16 desc[UR36][R12.64+0x72], R4 ;  /* 0x000072040c007986 */ /* 0x0007e2000c101524 */
[----:B------:R-:W-:Y:S05]  /*3820*/  BRA `(.L_x_97) ;  /* 0x0000000800787947 */ /* 0x000fea0003800000 */
.L_x_36:
[----:B------:R-:W-:Y:S01]  /*3830*/  ISETP.GT.AND P2, PT, R4, 0x1, PT ;  /* 0x000000010400780c */ /* 0x000fe20003f44270 */
[----:B------:R-:W-:Y:S01]  /*3840*/  ULDC.64 UR4, c[0x0][0x5c0] ;  /* 0x0001700000047ab9 */ /* 0x000fe20000000a00 */
[-C--:B------:R-:W-:Y:S01]  /*3850*/  FMUL R24, R24, R23.reuse ;  /* 0x0000001718187220 */ /* 0x080fe20000400000 */
[-C--:B------:R-:W-:Y:S01]  /*3860*/  FMUL R25, R25, R23.reuse ;  /* 0x0000001719197220 */ /* 0x080fe20000400000 */
[----:B------:R-:W-:Y:S01]  /*3870*/  ISETP.GT.AND P1, PT, R3, RZ, P2 ;  /* 0x000000ff0300720c */ /* 0x000fe20001724270 */
[-C--:B------:R-:W-:Y:S01]  /*3880*/  FMUL R26, R26, R23.reuse ;  /* 0x000000171a1a7220 */ /* 0x080fe20000400000 */
[----:B------:R-:W-:Y:S01]  /*3890*/  LEA R6, P4, R60, UR4, 0x1 ;  /* 0x000000043c067c11 */ /* 0x000fe2000f8808ff */
[-C--:B------:R-:W-:Y:S01]  /*38a0*/  FMUL R27, R27, R23.reuse ;  /* 0x000000171b1b7220 */ /* 0x080fe20000400000 */
[----:B------:R-:W-:Y:S01]  /*38b0*/  F2FP.F16.F32.PACK_AB R24, RZ, R24 ;  /* 0x00000018ff18723e */ /* 0x000fe200000000ff */
[-C--:B------:R-:W-:Y:S01]  /*38c0*/  FMUL R28, R28, R23.reuse ;  /* 0x000000171c1c7220 */ /* 0x080fe20000400000 */
[----:B------:R-:W-:Y:S01]  /*38d0*/  LEA.HI.X R7, R60, UR5, R77, 0x1, P4 ;  /* 0x000000053c077c11 */ /* 0x000fe2000a0f0c4d */
[----:B------:R-:W-:Y:S01]  /*38e0*/  FMUL R29, R29, R23 ;  /* 0x000000171d1d7220 */ /* 0x000fe20000400000 */
[----:B------:R-:W-:Y:S01]  /*38f0*/  F2FP.F16.F32.PACK_AB R25, RZ, R25 ;  /* 0x00000019ff19723e */ /* 0x000fe200000000ff */
[-C--:B------:R-:W-:Y:S01]  /*3900*/  FMUL R30, R30, R23.reuse ;  /* 0x000000171e1e7220 */ /* 0x080fe20000400000 */
[----:B------:R-:W-:Y:S01]  /*3910*/  ISETP.GT.AND P2, PT, R3, 0x8, P2 ;  /* 0x000000080300780c */ /* 0x000fe20001744270 */
[----:B------:R-:W-:Y:S01]  /*3920*/  @P3 STG.E.U16 desc[UR36][R6.64], R24 ;  /* 0x0000001806003986 */ /* 0x000fe2000c101524 */
[C---:B------:R-:W-:Y:S01]  /*3930*/  SHF.L.U64.HI R69, R68.reuse, 0x4, R69 ;  /* 0x0000000444457819 */ /* 0x040fe20000010245 */
[-C--:B------:R-:W-:Y:S01]  /*3940*/  FMUL R31, R31, R23.reuse ;  /* 0x000000171f1f7220 */ /* 0x080fe20000400000 */
[----:B------:R-:W-:Y:S01]  /*3950*/  LEA R8, P3, R68, R6, 0x4 ;  /* 0x0000000644087211 */ /* 0x000fe200078620ff */
[----:B------:R-:W-:Y:S01]  /*3960*/  @P1 STG.E.U16 desc[UR36][R6.64+0x2], R25 ;  /* 0x0000021906001986 */ /* 0x000fe2000c101524 */
[----:B------:R-:W-:Y:S01]  /*3970*/  ISETP.GT.AND P1, PT, R3, 0x8, P0 ;  /* 0x000000080300780c */ /* 0x000fe20000724270 */
[----:B------:R-:W-:Y:S01]  /*3980*/  FMUL R32, R32, R23 ;  /* 0x0000001720207220 */ /* 0x000fe20000400000 */
[----:B------:R-:W-:Y:S01]  /*3990*/  F2FP.F16.F32.PACK_AB R26, RZ, R26 ;  /* 0x0000001aff1a723e */ /* 0x000fe200000000ff */
[----:B------:R-:W-:Y:S01]  /*39a0*/  IMAD.X R9, R69, 0x1, R7, P3 ;  /* 0x0000000145097824 */ /* 0x000fe200018e0607 */
[----:B------:R-:W-:Y:S01]  /*39b0*/  F2FP.F16.F32.PACK_AB R27, RZ, R27 ;  /* 0x0000001bff1b723e */ /* 0x000fe200000000ff */
[-C--:B------:R-:W-:Y:S01]  /*39c0*/  FMUL R33, R33, R23.reuse ;  /* 0x0000001721217220 */ /* 0x080fe20000400000 */
[----:B------:R-:W-:Y:S01]  /*39d0*/  ISETP.GT.AND P0, PT, R4, 0x8, PT ;  /* 0x000000080400780c */ /* 0x000fe20003f04270 */
[-C--:B------:R-:W-:Y:S01]  /*39e0*/  FMUL R34, R34, R23.reuse ;  /* 0x0000001722227220 */ /* 0x080fe20000400000 */
[----:B------:R-:W-:Y:S01]  /*39f0*/  F2FP.F16.F32.PACK_AB R28, RZ, R28 ;  /* 0x0000001cff1c723e */ /* 0x000fe200000000ff */
[-C--:B------:R-:W-:Y:S01]  /*3a00*/  FMUL R35, R35, R23.reuse ;  /* 0x0000001723237220 */ /* 0x080fe20000400000 */
[C---:B------:R-:W-:Y:S01]  /*3a10*/  ISETP.GT.AND P4, PT, R3.reuse, RZ, P0 ;  /* 0x000000ff0300720c */ /* 0x040fe20000784270 */
[----:B------:R-:W-:Y:S01]  /*3a20*/  FMUL R36, R36, R23 ;  /* 0x0000001724247220 */ /* 0x000fe20000400000 */
[----:B------:R-:W-:Y:S01]  /*3a30*/  F2FP.F16.F32.PACK_AB R29, RZ, R29 ;  /* 0x0000001dff1d723e */ /* 0x000fe200000000ff */
[----:B------:R-:W-:Y:S01]  /*3a40*/  @P1 STG.E.U16 desc[UR36][R8.64], R26 ;  /* 0x0000001a08001986 */ /* 0x000fe2000c101524 */
[----:B------:R-:W-:Y:S01]  /*3a50*/  ISETP.GT.AND P1, PT, R3, 0x8, P0 ;  /* 0x000000080300780c */ /* 0x000fe20000724270 */
[-C--:B------:R-:W-:Y:S01]  /*3a60*/  FMUL R37, R37, R23.reuse ;  /* 0x0000001725257220 */ /* 0x080fe20000400000 */
[C---:B------:R-:W-:Y:S01]  /*3a70*/  ISETP.GT.AND P0, PT, R4.reuse, 0x10, PT ;  /* 0x000000100400780c */ /* 0x040fe20003f04270 */
[----:B------:R-:W-:Y:S01]  /*3a80*/  @P2 STG.E.U16 desc[UR36][R8.64+0x2], R27 ;  /* 0x0000021b08002986 */ /* 0x000fe2000c101524 */
[----:B------:R-:W-:Y:S01]  /*3a90*/  ISETP.GT.AND P2, PT, R4, 0x9, PT ;  /* 0x000000090400780c */ /* 0x000fe20003f44270 */
[-C--:B------:R-:W-:Y:S01]  /*3aa0*/  FMUL R38, R38, R23.reuse ;  /* 0x0000001726267220 */ /* 0x080fe20000400000 */
[----:B------:R-:W-:Y:S01]  /*3ab0*/  F2FP.F16.F32.PACK_AB R30, RZ, R30 ;  /* 0x0000001eff1e723e */ /* 0x000fe200000000ff */
[-C--:B------:R-:W-:Y:S01]  /*3ac0*/  FMUL R39, R39, R23.reuse ;  /* 0x0000001727277220 */ /* 0x080fe20000400000 */
[C---:B------:R-:W-:Y:S01]  /*3ad0*/  ISETP.GT.AND P3, PT, R3.reuse, RZ, P2 ;  /* 0x000000ff0300720c */ /* 0x040fe20001764270 */
[----:B------:R-:W-:Y:S01]  /*3ae0*/  @P4 STG.E.U16 desc[UR36][R6.64+0x10], R28 ;  /* 0x0000101c06004986 */ /* 0x000fe2000c101524 */
[----:B------:R-:W-:Y:S01]  /*3af0*/  ISETP.GT.AND P2, PT, R3, 0x8, P2 ;  /* 0x000000080300780c */ /* 0x000fe20001744270 */
[----:B------:R-:W-:Y:S01]  /*3b00*/  FMUL R40, R40, R23 ;  /* 0x0000001728287220 */ /* 0x000fe20000400000 */
[----:B------:R-:W-:Y:S01]  /*3b10*/  F2FP.F16.F32.PACK_AB R31, RZ, R31 ;  /* 0x0000001fff1f723e */ /* 0x000fe200000000ff */
[-C--:B------:R-:W-:Y:S01]  /*3b20*/  FMUL R41, R41, R23.reuse ;  /* 0x0000001729297220 */ /* 0x080fe20000400000 */
[----:B------:R-:W-:Y:S01]  /*3b30*/  ISETP.GT.AND P4, PT, R3, RZ, P0 ;  /* 0x000000ff0300720c */ /* 0x000fe20000784270 */
[-C--:B------:R-:W-:Y:S01]  /*3b40*/  FMUL R42, R42, R23.reuse ;  /* 0x000000172a2a7220 */ /* 0x080fe20000400000 */
[----:B------:R-:W-:Y:S01]  /*3b50*/  F2FP.F16.F32.PACK_AB R32, RZ, R32 ;  /* 0x00000020ff20723e */ /* 0x000fe200000000ff */
[----:B------:R-:W-:Y:S01]  /*3b60*/  FMUL R43, R43, R23 ;  /* 0x000000172b2b7220 */ /* 0x000fe20000400000 */
[----:B------:R-:W-:Y:S01]  /*3b70*/  F2FP.F16.F32.PACK_AB R33, RZ, R33 ;  /* 0x00000021ff21723e */ /* 0x000fe200000000ff */
[-C--:B------:R-:W-:Y:S01]  /*3b80*/  FMUL R44, R44, R23.reuse ;  /* 0x000000172c2c7220 */ /* 0x080fe20000400000 */
[----:B------:R-:W-:Y:S01]  /*3b90*/  F2FP.F16.F32.PACK_AB R34, RZ, R34 ;  /* 0x00000022ff22723e */ /* 0x000fe200000000ff */
[----:B------:R-:W-:Y:S01]  /*3ba0*/  @P3 STG.E.U16 desc[UR36][R6.64+0x12], R29 ;  /* 0x0000121d06003986 */ /* 0x000fe2000c101524 */
[----:B------:R-:W-:Y:S01]  /*3bb0*/  ISETP.GT.AND P3, PT, R4, 0x11, PT ;  /* 0x000000110400780c */ /* 0x000fe20003f64270 */
[----:B------:R-:W-:Y:S01]  /*3bc0*/  FMUL R45, R45, R23 ;  /* 0x000000172d2d7220 */ /* 0x000fe20000400000 */
[----:B------:R-:W-:Y:S01]  /*3bd0*/  F2FP.F16.F32.PACK_AB R35, RZ, R35 ;  /* 0x00000023ff23723e */ /* 0x000fe200000000ff */
[----:B------:R-:W-:Y:S01]  /*3be0*/  @P1 STG.E.U16 desc[UR36][R8.64+0x10], R30 ;  /* 0x0000101e08001986 */ /* 0x000fe2000c101524 */
[C---:B------:R-:W-:Y:S01]  /*3bf0*/  ISETP.GT.AND P1, PT, R3.reuse, 0x8, P0 ;  /* 0x000000080300780c */ /* 0x040fe20000724270 */
[-C--:B------:R-:W-:Y:S01]  /*3c00*/  FMUL R46, R46, R23.reuse ;  /* 0x000000172e2e7220 */ /* 0x080fe20000400000 */
[----:B------:R-:W-:Y:S01]  /*3c10*/  ISETP.GT.AND P0, PT, R4, 0x18, PT ;  /* 0x000000180400780c */ /* 0x000fe20003f04270 */
[----:B------:R-:W-:Y:S01]  /*3c20*/  @P2 STG.E.U16 desc[UR36][R8.64+0x12], R31 ;  /* 0x0000121f08002986 */ /* 0x000fe2000c101524 */
[----:B------:R-:W-:Y:S01]  /*3c30*/  ISETP.GT.AND P2, PT, R3, RZ, P3 ;  /* 0x000000ff0300720c */ /* 0x000fe20001f44270 */
[-C--:B------:R-:W-:Y:S01]  /*3c40*/  FMUL R47, R47, R23.reuse ;  /* 0x000000172f2f7220 */ /* 0x080fe20000400000 */
[C---:B------:R-:W-:Y:S01]  /*3c50*/  ISETP.GT.AND P3, PT, R3.reuse, 0x8, P3 ;  /* 0x000000080300780c */ /* 0x040fe20001f64270 */
[----:B------:R-:W-:Y:S01]  /*3c60*/  @P4 STG.E.U16 desc[UR36][R6.64+0x20], R32 ;  /* 0x0000202006004986 */ /* 0x000fe2000c101524 */
[----:B------:R-:W-:Y:S01]  /*3c70*/  ISETP.GT.AND P4, PT, R3, RZ, P0 ;  /* 0x000000ff0300720c */ /* 0x000fe20000784270 */
[-C--:B------:R-:W-:Y:S01]  /*3c80*/  FMUL R48, R48, R23.reuse ;  /* 0x0000001730307220 */ /* 0x080fe20000400000 */
[----:B------:R-:W-:Y:S01]  /*3c90*/  F2FP.F16.F32.PACK_AB R36, RZ, R36 ;  /* 0x00000024ff24723e */ /* 0x000fe200000000ff */
[----:B------:R-:W-:Y:S01]  /*3ca0*/  FMUL R49, R49, R23 ;  /* 0x0000001731317220 */ /* 0x000fe20000400000 */
[----:B------:R-:W-:Y:S01]  /*3cb0*/  F2FP.F16.F32.PACK_AB R37, RZ, R37 ;  /* 0x00000025ff25723e */ /* 0x000fe200000000ff */
[-C--:B------:R-:W-:Y:S01]  /*3cc0*/  FMUL R50, R50, R23.reuse ;  /* 0x0000001732327220 */ /* 0x080fe20000400000 */
[----:B------:R-:W-:Y:S01]  /*3cd0*/  F2FP.F16.F32.PACK_AB R38, RZ, R38 ;  /* 0x00000026ff26723e */ /* 0x000fe200000000ff */
[----:B------:R-:W-:Y:S01]  /*3ce0*/  FMUL R51, R51, R23 ;  /* 0x0000001733337220 */ /* 0x000fe20000400000 */
[----:B------:R-:W-:Y:S01]  /*3cf0*/  F2FP.F16.F32.PACK_AB R39, RZ, R39 ;  /* 0x00000027ff27723e */ /* 0x000fe200000000ff */
[----:B------:R-:W-:Y:S01]  /*3d00*/  @P2 STG.E.U16 desc[UR36][R6.64+0x22], R33 ;  /* 0x0000222106002986 */ /* 0x000fe2000c101524 */
[----:B------:R-:W-:Y:S01]  /*3d10*/  F2FP.F16.F32.PACK_AB R40, RZ, R40 ;  /* 0x00000028ff28723e */ /* 0x000fe200000000ff */
        /* <DEDUP_REMOVED lines=10> */
[----:B------:R-:W-:Y:S01]  /*3dc0*/  @P4 STG.E.U16 desc[UR36][R6.64+0x30], R36 ;  /* 0x0000302406004986 */ /* 0x000fe2000c101524 */
[----:B------:R-:W-:Y:S01]  /*3dd0*/  ISETP.GT.AND P2, PT, R3, RZ, P3 ;  /* 0x000000ff0300720c */ /* 0x000fe20001f44270 */
[----:B------:R-:W-:Y:S01]  /*3de0*/  FMUL R55, R55, R23 ;  /* 0x0000001737377220 */ /* 0x000fe20000400000 */
[----:B------:R-:W-:-:S02]  /*3df0*/  ISETP.GT.AND P4, PT, R3, 0x8, P3 ;  /* 0x000000080300780c */ /* 0x000fc40001f84270 */
[C---:B------:R-:W-:Y:S02]  /*3e00*/  ISETP.GT.AND P3, PT, R3.reuse, RZ, P0 ;  /* 0x000000ff0300720c */ /* 0x040fe40000764270 */
[----:B------:R-:W-:Y:S02]  /*3e10*/  ISETP.GT.AND P0, PT, R3, 0x8, P0 ;  /* 0x000000080300780c */ /* 0x000fe40000704270 */
[----:B------:R-:W-:Y:S02]  /*3e20*/  F2FP.F16.F32.PACK_AB R43, RZ, R43 ;  /* 0x0000002bff2b723e */ /* 0x000fe400000000ff */
[----:B------:R-:W-:Y:S02]  /*3e30*/  F2FP.F16.F32.PACK_AB R44, RZ, R44 ;  /* 0x0000002cff2c723e */ /* 0x000fe400000000ff */
[----:B------:R-:W-:Y:S01]  /*3e40*/  F2FP.F16.F32.PACK_AB R45, RZ, R45 ;  /* 0x0000002dff2d723e */ /* 0x000fe200000000ff */
[----:B------:R-:W-:Y:S01]  /*3e50*/  @P2 STG.E.U16 desc[UR36][R6.64+0x32], R37 ;  /* 0x0000322506002986 */ /* 0x000fe2000c101524 */
[----:B------:R-:W-:-:S02]  /*3e60*/  F2FP.F16.F32.PACK_AB R46, RZ, R46 ;  /* 0x0000002eff2e723e */ /* 0x000fc400000000ff */
[----:B------:R-:W-:Y:S01]  /*3e70*/  F2FP.F16.F32.PACK_AB R47, RZ, R47 ;  /* 0x0000002fff2f723e */ /* 0x000fe200000000ff */
[----:B------:R-:W-:Y:S01]  /*3e80*/  @P1 STG.E.U16 desc[UR36][R8.64+0x30], R38 ;  /* 0x0000302608001986 */ /* 0x000fe2000c101524 */
[C---:B------:R-:W-:Y:S02]  /*3e90*/  ISETP.GT.AND P1, PT, R4.reuse, 0x28, PT ;  /* 0x000000280400780c */ /* 0x040fe40003f24270 */
[----:B------:R-:W-:Y:S01]  /*3ea0*/  F2FP.F16.F32.PACK_AB R48, RZ, R48 ;  /* 0x00000030ff30723e */ /* 0x000fe200000000ff */
[----:B------:R-:W-:Y:S01]  /*3eb0*/  @P4 STG.E.U16 desc[UR36][R8.64+0x32], R39 ;  /* 0x0000322708004986 */ /* 0x000fe2000c101524 */
[----:B------:R-:W-:Y:S02]  /*3ec0*/  ISETP.GT.AND P4, PT, R4, 0x21, PT ;  /* 0x000000210400780c */ /* 0x000fe40003f84270 */
[----:B------:R-:W-:Y:S01]  /*3ed0*/  F2FP.F16.F32.PACK_AB R49, RZ, R49 ;  /* 0x00000031ff31723e */ /* 0x000fe200000000ff */
[----:B------:R-:W-:Y:S01]  /*3ee0*/  @P3 STG.E.U16 desc[UR36][R6.64+0x40], R40 ;  /* 0x0000402806003986 */ /* 0x000fe2000c101524 */
[----:B------:R-:W-:-:S02]  /*3ef0*/  ISETP.GT.AND P2, PT, R3, RZ, P4 ;  /* 0x000000ff0300720c */ /* 0x000fc40002744270 */
[C---:B------:R-:W-:Y:S02]  /*3f00*/  ISETP.GT.AND P4, PT, R3.reuse, 0x8, P4 ;  /* 0x000000080300780c */ /* 0x040fe40002784270 */
        /* <DEDUP_REMOVED lines=12> */
[C---:B------:R-:W-:Y:S02]  /*3fd0*/  ISETP.GT.AND P2, PT, R3.reuse, RZ, P0 ;  /* 0x000000ff0300720c */ /* 0x040fe40000744270 */
[----:B------:R-:W-:Y:S01]  /*3fe0*/  ISETP.GT.AND P0, PT, R3, 0x8, P0 ;  /* 0x000000080300780c */ /* 0x000fe20000704270 */
[----:B------:R-:W-:Y:S01]  /*3ff0*/  @P3 STG.E.U16 desc[UR36][R6.64+0x50], R44 ;  /* 0x0000502c06003986 */ /* 0x000fe2000c101524 */
[----:B------:R-:W-:-:S04]  /*4000*/  ISETP.GT.AND P3, PT, R4, 0x30, PT ;  /* 0x000000300400780c */ /* 0x000fc80003f64270 */
[C---:B------:R-:W-:Y:S02]  /*4010*/  ISETP.GT.AND P4, PT, R3.reuse, RZ, P3 ;  /* 0x000000ff0300720c */ /* 0x040fe40001f84270 */
[----:B------:R-:W-:-:S03]  /*4020*/  ISETP.GT.AND P3, PT, R3, 0x8, P3 ;  /* 0x000000080300780c */ /* 0x000fc60001f64270 */
[----:B------:R-:W-:Y:S01]  /*4030*/  @P2 STG.E.U16 desc[UR36][R6.64+0x52], R45 ;  /* 0x0000522d06002986 */ /* 0x000fe2000c101524 */
[----:B------:R-:W-:-:S03]  /*4040*/  ISETP.GT.AND P2, PT, R4, 0x39, PT ;  /* 0x000000390400780c */ /* 0x000fc60003f44270 */
[----:B------:R-:W-:Y:S01]  /*4050*/  @P1 STG.E.U16 desc[UR36][R8.64+0x50], R46 ;  /* 0x0000502e08001986 */ /* 0x000fe2000c101524 */
[----:B------:R-:W-:-:S03]  /*4060*/  ISETP.GT.AND P1, PT, R4, 0x38, PT ;  /* 0x000000380400780c */ /* 0x000fc60003f24270 */
[----:B------:R-:W-:Y:S01]  /*4070*/  @P0 STG.E.U16 desc[UR36][R8.64+0x52], R47 ;  /* 0x0000522f08000986 */ /* 0x000fe2000c101524 */
[----:B------:R-:W-:-:S03]  /*4080*/  ISETP.GT.AND P0, PT, R4, 0x31, PT ;  /* 0x000000310400780c */ /* 0x000fc60003f04270 */
[----:B------:R-:W-:Y:S01]  /*4090*/  @P4 STG.E.U16 desc[UR36][R6.64+0x60], R48 ;  /* 0x0000603006004986 */ /* 0x000fe2000c101524 */
[C---:B------:R-:W-:Y:S02]  /*40a0*/  ISETP.GT.AND P4, PT, R3.reuse, RZ, P0 ;  /* 0x000000ff0300720c */ /* 0x040fe40000784270 */
[----:B------:R-:W-:-:S11]  /*40b0*/  ISETP.GT.AND P0, PT, R3, 0x8, P0 ;  /* 0x000000080300780c */ /* 0x000fd60000704270 */
[----:B------:R-:W-:Y:S02]  /*40c0*/  @P4 IMAD.MOV.U32 R4, RZ, RZ, R6 ;  /* 0x000000ffff044224 */ /* 0x000fe400078e0006 */
[----:B------:R-:W-:-:S05]  /*40d0*/  @P4 IMAD.MOV.U32 R5, RZ, RZ, R7 ;  /* 0x000000ffff054224 */ /* 0x000fca00078e0007 */
[----:B------:R0:W-:Y:S01]  /*40e0*/  @P4 STG.E.U16 desc[UR36][R4.64+0x62], R49 ;  /* 0x0000623104004986 */ /* 0x0001e2000c101524 */
[C---:B------:R-:W-:Y:S02]  /*40f0*/  ISETP.GT.AND P4, PT, R3.reuse, RZ, P2 ;  /* 0x000000ff0300720c */ /* 0x040fe40001784270 */
[----:B------:R-:W-:Y:S01]  /*4100*/  ISETP.GT.AND P2, PT, R3, 0x8, P2 ;  /* 0x000000080300780c */ /* 0x000fe20001744270 */
[----:B0-----:R-:W-:Y:S02]  /*4110*/  @P3 IMAD.MOV.U32 R4, RZ, RZ, R8 ;  /* 0x000000ffff043224 */ /* 0x001fe400078e0008 */
[----:B------:R-:W-:-:S05]  /*4120*/  @P3 IMAD.MOV.U32 R5, RZ, RZ, R9 ;  /* 0x000000ffff053224 */ /* 0x000fca00078e0009 */
[----:B------:R0:W-:Y:S01]  /*4130*/  @P3 STG.E.U16 desc[UR36][R4.64+0x60], R50 ;  /* 0x0000603204003986 */ /* 0x0001e2000c101524 */
[C---:B------:R-:W-:Y:S02]  /*4140*/  ISETP.GT.AND P3, PT, R3.reuse, RZ, P1 ;  /* 0x000000ff0300720c */ /* 0x040fe40000f64270 */
[----:B------:R-:W-:Y:S01]  /*4150*/  ISETP.GT.AND P1, PT, R3, 0x8, P1 ;  /* 0x000000080300780c */ /* 0x000fe20000f24270 */
[----:B0-----:R-:W-:Y:S02]  /*4160*/  @P0 IMAD.MOV.U32 R4, RZ, RZ, R8 ;  /* 0x000000ffff040224 */ /* 0x001fe400078e0008 */
[----:B------:R-:W-:-:S05]  /*4170*/  @P0 IMAD.MOV.U32 R5, RZ, RZ, R9 ;  /* 0x000000ffff050224 */ /* 0x000fca00078e0009 */
[----:B------:R0:W-:Y:S03]  /*4180*/  @P0 STG.E.U16 desc[UR36][R4.64+0x62], R51 ;  /* 0x0000623304000986 */ /* 0x0001e6000c101524 */
[----:B0-----:R-:W-:Y:S02]  /*4190*/  @P3 IMAD.MOV.U32 R4, RZ, RZ, R6 ;  /* 0x000000ffff043224 */ /* 0x001fe400078e0006 */
[----:B------:R-:W-:-:S05]  /*41a0*/  @P3 IMAD.MOV.U32 R5, RZ, RZ, R7 ;  /* 0x000000ffff053224 */ /* 0x000fca00078e0007 */
[----:B------:R0:W-:Y:S04]  /*41b0*/  @P3 STG.E.U16 desc[UR36][R4.64+0x70], R52 ;  /* 0x0000703404003986 */ /* 0x0001e8000c101524 */
[----:B------:R1:W-:Y:S01]  /*41c0*/  @P4 STG.E.U16 desc[UR36][R6.64+0x72], R53 ;  /* 0x0000723506004986 */ /* 0x0003e2000c101524 */
[----:B0-----:R-:W-:Y:S02]  /*41d0*/  @P1 IMAD.MOV.U32 R4, RZ, RZ, R8 ;  /* 0x000000ffff041224 */ /* 0x001fe400078e0008 */
[----:B------:R-:W-:-:S05]  /*41e0*/  @P1 IMAD.MOV.U32 R5, RZ, RZ, R9 ;  /* 0x000000ffff051224 */ /* 0x000fca00078e0009 */
[----:B------:R1:W-:Y:S04]  /*41f0*/  @P1 STG.E.U16 desc[UR36][R4.64+0x70], R54 ;  /* 0x0000703604001986 */ /* 0x0003e8000c101524 */
[----:B------:R1:W-:Y:S02]  /*4200*/  @P2 STG.E.U16 desc[UR36][R8.64+0x72], R55 ;  /* 0x0000723708002986 */ /* 0x0003e4000c101524 */
.L_x_97:
[----:B------:R-:W-:Y:S05]  /*4210*/  BSYNC B0 ;  /* 0x0000000000007941 */ /* 0x000fea0003800000 */
.L_x_35:
[----:B------:R-:W-:Y:S01]  /*4220*/  ULDC UR4, c[0x0][0xc] ;  /* 0x0000030000047ab9 */ /* 0x000fe20000000800 */
[----:B------:R-:W-:Y:S01]  /*4230*/  ULDC UR5, c[0x0][0x10] ;  /* 0x0000040000057ab9 */ /* 0x000fe20000000800 */
[----:B------:R-:W0:Y:S01]  /*4240*/  LDC R3, c[0x0][0x14] ;  /* 0x00000500ff037b82 */ /* 0x000e220000000800 */
[----:B------:R-:W-:Y:S01]  /*4250*/  UIMAD.WIDE.U32 UR4, UR4, UR5, URZ ;  /* 0x00000005040472a5 */ /* 0x000fe2000f8e003f */
[----:B------:R-:W-:Y:S02]  /*4260*/  IMAD.MOV.U32 R61, RZ, RZ, -0x1 ;  /* 0xffffffffff3d7424 */ /* 0x000fe400078e00ff */
[----:B------:R-:W-:-:S03]  /*4270*/  IMAD.MOV.U32 R57, RZ, RZ, -0x1 ;  /* 0xffffffffff397424 */ /* 0x000fc600078e00ff */
[----:B0-----:R-:W-:-:S04]  /*4280*/  IMAD.WIDE.U32 R16, R3, UR4, R16 ;  /* 0x0000000403107c25 */ /* 0x001fc8000f8e0010 */
[----:B------:R-:W-:Y:S01]  /*4290*/  IMAD R3, R3, UR5, RZ ;  /* 0x0000000503037c24 */ /* 0x000fe2000f8e02ff */
[----:B------:R-:W-:Y:S02]  /*42a0*/  ULDC.64 UR4, c[0x0][0x650] ;  /* 0x0001940000047ab9 */ /* 0x000fe40000000a00 */
[----:B------:R-:W-:Y:S01]  /*42b0*/  ISETP.GE.U32.AND P0, PT, R16, UR4, PT ;  /* 0x0000000410007c0c */ /* 0x000fe2000bf06070 */
[--C-:B------:R-:W-:Y:S01]  /*42c0*/  IMAD.IADD R17, R17, 0x1, R3.reuse ;  /* 0x0000000111117824 */ /* 0x100fe200078e0203 */
[----:B------:R-:W-:-:S04]  /*42d0*/  PRMT R3, RZ, 0x7610, R3 ;  /* 0x00007610ff037816 */ /* 0x000fc80000000003 */
[----:B------:R-:W-:-:S13]  /*42e0*/  ISETP.GE.U32.AND.EX P0, PT, R17, UR5, PT, P0 ;  /* 0x0000000511007c0c */ /* 0x000fda000bf06100 */
[----:B------:R-:W-:Y:S05]  /*42f0*/  @P0 BRA `(.L_x_98) ;  /* 0x0000000400640947 */ /* 0x000fea0003800000 */
[----:B---3--:R-:W0:Y:S01]  /*4300*/  S2R R12, SR_CTAID.X ;  /* 0x00000000000c7919 */ /* 0x008e220000002500 */
[----:B-12-4-:R-:W1:Y:S01]  /*4310*/  LDC.64 R10, c[0x0][0x628] ;  /* 0x00018a00ff0a7b82 */ /* 0x016e620000000a00 */
[----:B------:R-:W-:Y:S01]  /*4320*/  ULDC UR4, c[0x0][0x150] ;  /* 0x0000540000047ab9 */ /* 0x000fe20000000800 */
[----:B------:R-:W-:Y:S01]  /*4330*/  IMAD.MOV.U32 R8, RZ, RZ, R16 ;  /* 0x000000ffff087224 */ /* 0x000fe200078e0010 */
[----:B-----5:R-:W2:Y:S01]  /*4340*/  S2R R24, SR_CTAID.Y ;  /* 0x0000000000187919 */ /* 0x020ea20000002600 */
[----:B------:R-:W-:-:S04]  /*4350*/  IMAD.MOV.U32 R9, RZ, RZ, R17 ;  /* 0x000000ffff097224 */ /* 0x000fc800078e0011 */
[----:B------:R-:W3:Y:S08]  /*4360*/  LDC R21, c[0x0][0x144] ;  /* 0x00005100ff157b82 */ /* 0x000ef00000000800 */
[----:B------:R-:W4:Y:S08]  /*4370*/  LDC R0, c[0x0][0x630] ;  /* 0x00018c00ff007b82 */ /* 0x000f300000000800 */
[----:B------:R-:W2:Y:S01]  /*4380*/  LDC.64 R14, c[0x0][0x620] ;  /* 0x00018800ff0e7b82 */ /* 0x000ea20000000a00 */
[----:B-1----:R-:W-:-:S04]  /*4390*/  ISETP.NE.U32.AND P0, PT, R10, RZ, PT ;  /* 0x000000ff0a00720c */ /* 0x002fc80003f05070 */
[----:B------:R-:W-:Y:S02]  /*43a0*/  ISETP.NE.AND.EX P0, PT, R11, RZ, PT, P0 ;  /* 0x000000ff0b00720c */ /* 0x000fe40003f05300 */
[----:B0-----:R-:W-:-:S05]  /*43b0*/  I2FP.F32.U32 R3, R12 ;  /* 0x0000000c00037245 */ /* 0x001fca0000201000 */
[----:B------:R-:W-:-:S04]  /*43c0*/  FMUL R3, R3, UR4 ;  /* 0x0000000403037c20 */ /* 0x000fc80008400000 */
[----:B------:R0:W1:Y:S02]  /*43d0*/  F2I.U32.TRUNC.NTZ R20, R3 ;  /* 0x0000000300147305 */ /* 0x000064000020f000 */
[----:B---34-:R-:W-:Y:S05]  /*43e0*/  @!P0 BRA `(.L_x_99) ;  /* 0x0000000000288947 */ /* 0x018fea0003800000 */
[----:B0-----:R-:W0:Y:S02]  /*43f0*/  LDC R3, c[0x0][0x634] ;  /* 0x00018d00ff037b82 */ /* 0x001e240000000800 */
        /* <DEDUP_REMOVED lines=9> */
.L_x_99:
[----:B------:R-:W3:Y:S01]  /*4490*/  LDC.64 R28, c[0x0][0x640] ;  /* 0x00019000ff1c7b82 */ /* 0x000ee20000000a00 */
[-CC-:B------:R-:W-:Y:S01]  /*44a0*/  SHF.R.U64 R57, R8, R0.reuse, R9.reuse ;  /* 0x0000000008397219 */ /* 0x180fe20000001209 */
[----:B-1----:R-:W-:Y:S01]  /*44b0*/  IMAD.MOV R20, RZ, RZ, -R20 ;  /* 0x000000ffff147224 */ /* 0x002fe200078e0a14 */
[----:B------:R-:W-:Y:S01]  /*44c0*/  SHF.R.U32.HI R0, RZ, R0, R9 ;  /* 0x00000000ff007219 */ /* 0x000fe20000011609 */
[----:B------:R-:W-:Y:S01]  /*44d0*/  ULDC UR4, c[0x0][0x154] ;  /* 0x0000550000047ab9 */ /* 0x000fe20000000800 */
[----:B0-----:R-:W-:Y:S01]  /*44e0*/  IADD3 R3, P0, RZ, -R57, RZ ;  /* 0x80000039ff037210 */ /* 0x001fe20007f1e0ff */
[----:B------:R-:W-:Y:S02]  /*44f0*/  IMAD R21, R21, R20, R12 ;  /* 0x0000001415157224 */ /* 0x000fe400078e020c */
[----:B------:R-:W0:Y:S01]  /*4500*/  LDC R6, c[0x0][0x618] ;  /* 0x00018600ff067b82 */ /* 0x000e220000000800 */
[----:B------:R-:W-:Y:S02]  /*4510*/  IMAD.MOV.U32 R7, RZ, RZ, 0x1 ;  /* 0x00000001ff077424 */ /* 0x000fe400078e00ff */
[----:B------:R-:W-:-:S04]  /*4520*/  IMAD.X R5, RZ, RZ, ~R0, P0 ;  /* 0x000000ffff057224 */ /* 0x000fc800000e0e00 */
[-C--:B--2---:R-:W-:Y:S01]  /*4530*/  IMAD R0, R5, R14.reuse, RZ ;  /* 0x0000000e05007224 */ /* 0x084fe200078e02ff */
[----:B------:R-:W1:Y:S01]  /*4540*/  LDC R8, c[0x0][0x608] ;  /* 0x00018200ff087b82 */ /* 0x000e620000000800 */
[----:B------:R-:W-:-:S04]  /*4550*/  IMAD.WIDE.U32 R4, R3, R14, R16 ;  /* 0x0000000e03047225 */ /* 0x000fc800078e0010 */
[----:B------:R-:W-:Y:S01]  /*4560*/  IMAD R3, R3, R15, R0 ;  /* 0x0000000f03037224 */ /* 0x000fe200078e0200 */
[----:B------:R-:W-:Y:S02]  /*4570*/  I2FP.F32.U32 R0, R24 ;  /* 0x0000001800007245 */ /* 0x000fe40000201000 */
[----:B------:R-:W2:Y:S01]  /*4580*/  LDC R26, c[0x0][0x658] ;  /* 0x00019600ff1a7b82 */ /* 0x000ea20000000800 */
[----:B------:R-:W-:Y:S01]  /*4590*/  IMAD.IADD R3, R5, 0x1, R3 ;  /* 0x0000000105037824 */ /* 0x000fe200078e0203 */
[----:B---3--:R-:W-:Y:S01]  /*45a0*/  ISETP.NE.U32.AND P0, PT, R28, RZ, PT ;  /* 0x000000ff1c00720c */ /* 0x008fe20003f05070 */
[----:B------:R-:W-:Y:S01]  /*45b0*/  FMUL R0, R0, UR4 ;  /* 0x0000000400007c20 */ /* 0x000fe20008400000 */
[----:B------:R-:W-:Y:S02]  /*45c0*/  IMAD.MOV.U32 R5, RZ, RZ, -0x1 ;  /* 0xffffffffff057424 */ /* 0x000fe400078e00ff */
[----:B------:R-:W-:Y:S01]  /*45d0*/  ISETP.NE.AND.EX P0, PT, R29, RZ, PT, P0 ;  /* 0x000000ff1d00720c */ /* 0x000fe20003f05300 */
[----:B------:R3:W4:Y:S01]  /*45e0*/  F2I.U32.TRUNC.NTZ R13, R0 ;  /* 0x00000000000d7305 */ /* 0x000722000020f000 */
[----:B------:R-:W3:Y:S01]  /*45f0*/  LDC R15, c[0x0][0x148] ;  /* 0x00005200ff0f7b82 */ /* 0x000ee20000000800 */
[----:B0-----:R-:W-:-:S02]  /*4600*/  SHF.R.U64 R12, R4, R6, R3 ;  /* 0x00000006040c7219 */ /* 0x001fc40000001203 */
[----:B------:R-:W-:-:S05]  /*4610*/  SHF.R.U32.HI R3, RZ, R6, R3 ;  /* 0x00000006ff037219 */ /* 0x000fca0000011603 */
[----:B------:R-:W0:Y:S01]  /*4620*/  LDC R20, c[0x0][0x600] ;  /* 0x00018000ff147b82 */ /* 0x000e220000000800 */
[-CC-:B-1----:R-:W-:Y:S02]  /*4630*/  SHF.R.U64 R10, R12, R8.reuse, R3.reuse ;  /* 0x000000080c0a7219 */ /* 0x182fe40000001203 */
[----:B------:R-:W-:-:S05]  /*4640*/  SHF.R.U32.HI R3, RZ, R8, R3 ;  /* 0x00000008ff037219 */ /* 0x000fca0000011603 */
[----:B------:R-:W1:Y:S01]  /*4650*/  LDC R27, c[0x0][0x648] ;  /* 0x00019200ff1b7b82 */ /* 0x000e620000000800 */
[-C--:B--2---:R-:W-:Y:S02]  /*4660*/  SHF.L.U32 R4, R5, R26.reuse, RZ ;  /* 0x0000001a05047219 */ /* 0x084fe400000006ff */
[-CC-:B------:R-:W-:Y:S02]  /*4670*/  SHF.R.U64 R14, R10, R26.reuse, R3.reuse ;  /* 0x0000001a0a0e7219 */ /* 0x180fe40000001203 */
[----:B------:R-:W-:Y:S02]  /*4680*/  SHF.R.U32.HI R5, RZ, R26, R3 ;  /* 0x0000001aff057219 */ /* 0x000fe40000011603 */
[----:B------:R-:W-:Y:S01]  /*4690*/  LOP3.LUT R25, RZ, R4, RZ, 0x33, !PT ;  /* 0x00000004ff197212 */ /* 0x000fe200078e33ff */
[----:B------:R-:W2:Y:S01]  /*46a0*/  LDC R30, c[0x0][0x638] ;  /* 0x00018e00ff1e7b82 */ /* 0x000ea20000000800 */
[----:B------:R-:W-:Y:S01]  /*46b0*/  SHF.L.U32 R26, R7, R26, RZ ;  /* 0x0000001a071a7219 */ /* 0x000fe200000006ff */
[----:B------:R-:W-:-:S06]  /*46c0*/  IMAD.MOV.U32 R4, RZ, RZ, R14 ;  /* 0x000000ffff047224 */ /* 0x000fcc00078e000e */
[----:B------:R-:W0:Y:S01]  /*46d0*/  LDC R31, c[0x0][0x610] ;  /* 0x00018400ff1f7b82 */ /* 0x000e220000000800 */
[----:B----4-:R-:W-:Y:S05]  /*46e0*/  @!P0 BRA `(.L_x_100) ;  /* 0x0000000000288947 */ /* 0x010fea0003800000 */
        /* <DEDUP_REMOVED lines=10> */
.L_x_100:
[----:B------:R-:W-:Y:S01]  /*4790*/  ISETP.NE.AND P0, PT, R2, 0x1, PT ;  /* 0x000000010200780c */ /* 0x000fe20003f05270 */
[----:B0-----:R-:W-:Y:S01]  /*47a0*/  VIADD R7, R20, 0xffffffff ;  /* 0xffffffff14077836 */ /* 0x001fe20000000000 */
[----:B-1-3--:R-:W-:Y:S01]  /*47b0*/  SHF.R.U64 R0, R4, R27, R5 ;  /* 0x0000001b04007219 */ /* 0x00afe20000001205 */
[----:B------:R-:W-:Y:S01]  /*47c0*/  IMAD.MOV R13, RZ, RZ, -R13 ;  /* 0x000000ffff0d7224 */ /* 0x000fe200078e0a0d */
[----:B------:R-:W-:Y:S01]  /*47d0*/  LOP3.LUT R5, R10, R25, RZ, 0xc0, !PT ;  /* 0x000000190a057212 */ /* 0x000fe200078ec0ff */
[----:B------:R-:W-:Y:S01]  /*47e0*/  IMAD.MOV.U32 R4, RZ, RZ, 0x1 ;  /* 0x00000001ff047424 */ /* 0x000fe200078e00ff */
[----:B------:R-:W-:Y:S01]  /*47f0*/  LOP3.LUT R12, R12, R7, RZ, 0xc0, !PT ;  /* 0x000000070c0c7212 */ /* 0x000fe200078ec0ff */
[----:B------:R-:W-:Y:S02]  /*4800*/  IMAD.MOV R3, RZ, RZ, -R0 ;  /* 0x000000ffff037224 */ /* 0x000fe400078e0a00 */
[----:B------:R-:W-:Y:S02]  /*4810*/  IMAD R0, R26, R0, R5 ;  /* 0x000000001a007224 */ /* 0x000fe400078e0205 */
[----:B--2---:R-:W-:-:S02]  /*4820*/  IMAD R3, R3, R30, R14 ;  /* 0x0000001e03037224 */ /* 0x004fc400078e020e */
[----:B------:R-:W-:Y:S02]  /*4830*/  @P0 IMAD R21, R15, R13, R24 ;  /* 0x0000000d0f150224 */ /* 0x000fe400078e0218 */
[----:B------:R-:W-:Y:S01]  /*4840*/  IMAD R5, R3, R20, R12 ;  /* 0x0000001403057224 */ /* 0x000fe200078e020c */
[----:B------:R-:W-:Y:S01]  /*4850*/  PRMT R3, R4, 0x7610, R3 ;  /* 0x0000761004037816 */ /* 0x000fe20000000003 */
[----:B------:R-:W-:-:S05]  /*4860*/  IMAD R0, R0, R31, R21 ;  /* 0x0000001f00007224 */ /* 0x000fca00078e0215 */
[----:B------:R-:W-:Y:S02]  /*4870*/  SEL R61, R5, R0, !P0 ;  /* 0x00000000053d7207 */ /* 0x000fe40004000000 */
[----:B------:R-:W-:-:S07]  /*4880*/  SEL R0, R0, R5, !P0 ;  /* 0x0000000500007207 */ /* 0x000fce0004000000 */
.L_x_98:
[----:B------:R-:W-:Y:S01]  /*4890*/  LOP3.LUT P0, RZ, R3, 0xff, RZ, 0xc0, !PT ;  /* 0x000000ff03ff7812 */ /* 0x000fe2000780c0ff */
[----:B------:R-:W-:-:S12]  /*48a0*/  IMAD.MOV.U32 R60, RZ, RZ, R0 ;  /* 0x000000ffff3c7224 */ /* 0x000fd800078e0000 */
[----:B------:R-:W-:Y:S05]  /*48b0*/  @P0 BRA `(.L_x_101) ;  /* 0xffffffc800ac0947 */ /* 0x000fea000383ffff */
[----:B------:R-:W-:Y:S05]  /*48c0*/  EXIT ;  /* 0x000000000000794d */ /* 0x000fea0003800000 */
.L_x_8:
[----:B0-----:R-:W-:Y:S01]  /*48d0*/  ULDC.64 UR4, c[0x0][0x650] ;  /* 0x0001940000047ab9 */ /* 0x001fe20000000a00 */
        /* <DEDUP_REMOVED lines=25> */
.L_x_103:
[----:B------:R-:W0:Y:S01]  /*4a70*/  LDC.64 R28, c[0x0][0x640] ;  /* 0x00019000ff1c7b82 */ /* 0x000e220000000a00 */
[-CC-:B------:R-:W-:Y:S01]  /*4a80*/  SHF.R.U64 R22, R12, R6.reuse, R13.reuse ;  /* 0x000000060c167219 */ /* 0x180fe2000000120d */
[----:B------:R-:W-:Y:S01]  /*4a90*/  IMAD.MOV.U32 R30, RZ, RZ, 0x1 ;  /* 0x00000001ff1e7424 */ /* 0x000fe200078e00ff */
[----:B------:R-:W-:Y:S02]  /*4aa0*/  SHF.R.U32.HI R6, RZ, R6, R13 ;  /* 0x00000006ff067219 */ /* 0x000fe4000001160d */
        /* <DEDUP_REMOVED lines=8> */
[----:B------:R-:W-:Y:S01]  /*4b30*/  IMAD.IADD R9, R9, 0x1, R11 ;  /* 0x0000000109097824 */ /* 0x000fe200078e020b */
[----:B0-----:R-:W-:-:S04]  /*4b40*/  ISETP.NE.U32.AND P0, PT, R28, RZ, PT ;  /* 0x000000ff1c00720c */ /* 0x001fc80003f05070 */
[----:B------:R-:W-:Y:S02]  /*4b50*/  ISETP.NE.AND.EX P0, PT, R29, RZ, PT, P0 ;  /* 0x000000ff1d00720c */ /* 0x000fe40003f05300 */
[----:B------:R-:W0:Y:S01]  /*4b60*/  LDC R20, c[0x0][0x600] ;  /* 0x00018000ff147b82 */ /* 0x000e220000000800 */
[-CC-:B-1----:R-:W-:Y:S01]  /*4b70*/  SHF.R.U64 R14, R8, R10.reuse, R9.reuse ;  /* 0x0000000a080e7219 */ /* 0x182fe20000001209 */
[----:B------:R-:W-:Y:S01]  /*4b80*/  IMAD.MOV.U32 R8, RZ, RZ, -0x1 ;  /* 0xffffffffff087424 */ /* 0x000fe200078e00ff */
[----:B------:R-:W-:-:S05]  /*4b90*/  SHF.R.U32.HI R9, RZ, R10, R9 ;  /* 0x0000000aff097219 */ /* 0x000fca0000011609 */
[----:B------:R-:W1:Y:S01]  /*4ba0*/  LDC R24, c[0x0][0x648] ;  /* 0x00019200ff187b82 */ /* 0x000e620000000800 */
[-CC-:B--2---:R-:W-:Y:S02]  /*4bb0*/  SHF.R.U64 R23, R14, R12.reuse, R9.reuse ;  /* 0x0000000c0e177219 */ /* 0x184fe40000001209 */
[----:B------:R-:W-:-:S05]  /*4bc0*/  SHF.R.U32.HI R6, RZ, R12, R9 ;  /* 0x0000000cff067219 */ /* 0x000fca0000011609 */
[----:B------:R-:W2:Y:S01]  /*4bd0*/  LDC R26, c[0x0][0x638] ;  /* 0x00018e00ff1a7b82 */ /* 0x000ea20000000800 */
[-C--:B---3--:R-:W-:Y:S02]  /*4be0*/  SHF.L.U32 R8, R8, R27.reuse, RZ ;  /* 0x0000001b08087219 */ /* 0x088fe400000006ff */
[-CC-:B------:R-:W-:Y:S02]  /*4bf0*/  SHF.R.U64 R25, R23, R27.reuse, R6.reuse ;  /* 0x0000001b17197219 */ /* 0x180fe40000001206 */
[----:B------:R-:W-:Y:S02]  /*4c00*/  LOP3.LUT R32, RZ, R8, RZ, 0x33, !PT ;  /* 0x00000008ff207212 */ /* 0x000fe400078e33ff */
[----:B------:R-:W-:Y:S01]  /*4c10*/  SHF.R.U32.HI R9, RZ, R27, R6 ;  /* 0x0000001bff097219 */ /* 0x000fe20000011606 */
[----:B------:R-:W3:Y:S01]  /*4c20*/  LDC R31, c[0x0][0x610] ;  /* 0x00018400ff1f7b82 */ /* 0x000ee20000000800 */
[----:B------:R-:W-:Y:S01]  /*4c30*/  IMAD.MOV.U32 R8, RZ, RZ, R25 ;  /* 0x000000ffff087224 */ /* 0x000fe200078e0019 */
[----:B------:R-:W-:Y:S06]  /*4c40*/  @!P0 BRA `(.L_x_104) ;  /* 0x0000000000288947 */ /* 0x000fec0003800000 */
        /* <DEDUP_REMOVED lines=10> */
.L_x_104:
[----:B------:R-:W-:Y:S02]  /*4cf0*/  ISETP.NE.AND P0, PT, R2, 0x1, PT ;  /* 0x000000010200780c */ /* 0x000fe40003f05270 */
[----:B-1----:R-:W-:Y:S01]  /*4d00*/  SHF.R.U64 R6, R8, R24, R9 ;  /* 0x0000001808067219 */ /* 0x002fe20000001209 */
[----:B0-----:R-:W-:Y:S01]  /*4d10*/  VIADD R9, R20, 0xffffffff ;  /* 0xffffffff14097836 */ /* 0x001fe20000000000 */
[----:B------:R-:W-:Y:S02]  /*4d20*/  SHF.L.U32 R30, R30, R27, RZ ;  /* 0x0000001b1e1e7219 */ /* 0x000fe400000006ff */
[----:B------:R-:W-:Y:S01]  /*4d30*/  LOP3.LUT R5, R23, R32, RZ, 0xc0, !PT ;  /* 0x0000002017057212 */ /* 0x000fe200078ec0ff */
[----:B------:R-:W-:-:S04]  /*4d40*/  IMAD.MOV R8, RZ, RZ, -R6 ;  /* 0x000000ffff087224 */ /* 0x000fc800078e0a06 */
[----:B------:R-:W-:Y:S01]  /*4d50*/  IMAD R6, R30, R6, R5 ;  /* 0x000000061e067224 */ /* 0x000fe200078e0205 */
[----:B------:R-:W-:Y:S01]  /*4d60*/  LOP3.LUT R5, R14, R9, RZ, 0xc0, !PT ;  /* 0x000000090e057212 */ /* 0x000fe200078ec0ff */
[----:B------:R-:W-:Y:S02]  /*4d70*/  @P0 IMAD R3, R7, R21, R4 ;  /* 0x0000001507030224 */ /* 0x000fe400078e0204 */
[----:B--2---:R-:W-:Y:S02]  /*4d80*/  IMAD R4, R8, R26, R25 ;  /* 0x0000001a08047224 */ /* 0x004fe400078e0219 */
[----:B---3--:R-:W-:Y:S02]  /*4d90*/  IMAD R3, R6, R31, R3 ;  /* 0x0000001f06037224 */ /* 0x008fe400078e0203 */
[----:B------:R-:W-:Y:S02]  /*4da0*/  IMAD R4, R4, R20, R5 ;  /* 0x0000001404047224 */ /* 0x000fe400078e0205 */
[----:B------:R-:W-:-:S02]  /*4db0*/  IMAD.MOV.U32 R8, RZ, RZ, 0x1 ;  /* 0x00000001ff087424 */ /* 0x000fc400078e00ff */
[----:B------:R-:W-:Y:S01]  /*4dc0*/  IMAD.MOV.U32 R6, RZ, RZ, R22 ;  /* 0x000000ffff067224 */ /* 0x000fe200078e0016 */
[----:B------:R-:W-:Y:S02]  /*4dd0*/  SEL R13, R4, R3, !P0 ;  /* 0x00000003040d7207 */ /* 0x000fe40004000000 */
[----:B------:R-:W-:-:S07]  /*4de0*/  SEL R20, R3, R4, !P0 ;  /* 0x0000000403147207 */ /* 0x000fce0004000000 */
.L_x_102:
[----:B------:R-:W-:-:S08]  /*4df0*/  NOP ;  /* 0x0000000000007918 */ /* 0x000fd00000000000 */
[----:B------:R-:W0:-:S00]  /*4e00*/  USETMAXREG.DEALLOC.CTAPOOL 0x28 ;  /* 0x00000028000079c8 */ /* 0x000e0000080e0500 */
[----:B0-----:R-:W-:-:S13]  /*4e10*/  ISETP.NE.AND P0, PT, R0, RZ, PT ;  /* 0x000000ff0000720c */ /* 0x001fda0003f05270 */
[----:B------:R-:W-:Y:S05]  /*4e20*/  @P0 EXIT ;  /* 0x000000000000094d */ /* 0x000fea0003800000 */
[----:B------:R-:W-:Y:S01]  /*4e30*/  LOP3.LUT P0, RZ, R8, 0xff, RZ, 0xc0, !PT ;  /* 0x000000ff08ff7812 */ /* 0x000fe2000780c0ff */
[----:B------:R-:W-:Y:S02]  /*4e40*/  IMAD.MOV.U32 R0, RZ, RZ, 0x1 ;  /* 0x00000001ff007424 */ /* 0x000fe400078e00ff */
[----:B------:R-:W-:-:S10]  /*4e50*/  IMAD.MOV.U32 R3, RZ, RZ, RZ ;  /* 0x000000ffff037224 */ /* 0x000fd400078e00ff */
[----:B------:R-:W-:Y:S05]  /*4e60*/  @!P0 BRA `(.L_x_105) ;  /* 0x0000000c00388947 */ /* 0x000fea0003800000 */
[----:B------:R-:W0:Y:S01]  /*4e70*/  LDC R0, c[0x0][0x28c] ;  /* 0x0000a300ff007b82 */ /* 0x000e220000000800 */
[----:B------:R-:W-:Y:S01]  /*4e80*/  ULDC UR5, c[0x0][0x658] ;  /* 0x0001960000057ab9 */ /* 0x000fe20000000800 */
[----:B------:R-:W-:Y:S01]  /*4e90*/  UMOV UR7, 0xffffffff ;  /* 0xffffffff00077882 */ /* 0x000fe20000000000 */
[----:B------:R-:W-:Y:S01]  /*4ea0*/  ULDC UR6, c[0x0][0xc] ;  /* 0x0000030000067ab9 */ /* 0x000fe20000000800 */
[----:B------:R-:W-:Y:S01]  /*4eb0*/  USHF.L.U32 UR8, UR7, UR5, URZ ;  /* 0x0000000507087299 */ /* 0x000fe2000800063f */
[----:B------:R-:W-:Y:S01]  /*4ec0*/  BSSY B0, `(.L_x_105) ;  /* 0x00000c8000007945 */ /* 0x000fe20003800000 */
[----:B------:R-:W-:Y:S01]  /*4ed0*/  UMOV UR9, 0x1 ;  /* 0x0000000100097882 */ /* 0x000fe20000000000 */
[----:B------:R-:W-:Y:S01]  /*4ee0*/  ULDC UR7, c[0x0][0x10] ;  /* 0x0000040000077ab9 */ /* 0x000fe20000000800 */
[----:B------:R-:W1:Y:S01]  /*4ef0*/  S2UR UR10, SR_CgaCtaId ;  /* 0x00000000000a79c3 */ /* 0x000e620000008800 */
[----:B------:R-:W-:Y:S01]  /*4f00*/  UIMAD.WIDE.U32 UR6, UR6, UR7, URZ ;  /* 0x00000007060672a5 */ /* 0x000fe2000f8e003f */
[----:B------:R-:W-:Y:S01]  /*4f10*/  IMAD.MOV.U32 R9, RZ, RZ, 0x1 ;  /* 0x00000001ff097424 */ /* 0x000fe200078e00ff */
[----:B------:R-:W-:Y:S01]  /*4f20*/  USHF.L.U32 UR18, UR9, UR5, URZ ;  /* 0x0000000509127299 */ /* 0x000fe2000800063f */
[----:B------:R-:W-:Y:S01]  /*4f30*/  LOP3.LUT R8, R19, 0x2, RZ, 0xfc, !PT ;  /* 0x0000000213087812 */ /* 0x000fe200078efcff */
[----:B------:R-:W-:Y:S01]  /*4f40*/  ULDC UR4, c[0x0][0x600] ;  /* 0x0001800000047ab9 */ /* 0x000fe20000000800 */
[----:B------:R-:W-:Y:S01]  /*4f50*/  ULDC UR5, c[0x0][0x14] ;  /* 0x0000050000057ab9 */ /* 0x000fe20000000800 */
[----:B------:R-:W-:-:S02]  /*4f60*/  UIADD3 UR4, UR4, -0x1, URZ ;  /* 0xffffffff04047890 */ /* 0x000fc4000fffe03f */
[----:B------:R-:W-:Y:S02]  /*4f70*/  UIMAD.WIDE.U32 UR20, UR6, UR5, URZ ;  /* 0x00000005061472a5 */ /* 0x000fe4000f8e003f */
[----:B------:R-:W-:Y:S02]  /*4f80*/  UIMAD UR13, UR7, UR5, URZ ;  /* 0x00000005070d72a4 */ /* 0x000fe4000f8e023f */
[----:B------:R-:W-:Y:S02]  /*4f90*/  ULOP3.LUT UR17, URZ, UR8, URZ, 0x33, !UPT ;  /* 0x000000083f117292 */ /* 0x000fe4000f8e333f */
[----:B------:R-:W-:Y:S01]  /*4fa0*/  UIADD3 UR13, UR21, UR13, URZ ;  /* 0x0000000d150d7290 */ /* 0x000fe2000fffe03f */
[----:B0-----:R-:W-:Y:S01]  /*4fb0*/  VIADD R0, R0, 0x1f ;  /* 0x0000001f00007836 */ /* 0x001fe20000000000 */
[----:B------:R-:W-:-:S04]  /*4fc0*/  ULDC.64 UR22, c[0x0][0x198] ;  /* 0x0000660000167ab9 */ /* 0x000fc80000000a00 */
[----:B------:R-:W-:Y:S01]  /*4fd0*/  SHF.R.S32.HI R3, RZ, 0x1f, R0 ;  /* 0x0000001fff037819 */ /* 0x000fe20000011400 */
[----:B-1----:R-:W-:-:S03]  /*4fe0*/  IMAD.U32 R11, RZ, RZ, UR10 ;  /* 0x0000000aff0b7e24 */ /* 0x002fc6000f8e00ff */
[----:B------:R-:W-:Y:S01]  /*4ff0*/  LEA.HI R3, R3, R0, RZ, 0x5 ;  /* 0x0000000003037211 */ /* 0x000fe200078f28ff */
[----:B------:R-:W-:-:S03]  /*5000*/  IMAD.MOV.U32 R0, RZ, RZ, 0x1 ;  /* 0x00000001ff007424 */ /* 0x000fc600078e00ff */
[----:B------:R-:W-:Y:S01]  /*5010*/  SHF.R.S32.HI R10, RZ, 0x5, R3 ;  /* 0x00000005ff0a7819 */ /* 0x000fe20000011403 */
[----:B------:R-:W-:-:S04]  /*5020*/  IMAD.MOV.U32 R3, RZ, RZ, RZ ;  /* 0x000000ffff037224 */ /* 0x000fc800078e00ff */
[----:B------:R-:W-:-:S07]  /*5030*/  VIADD R12, R10, 0x1 ;  /* 0x000000010a0c7836 */ /* 0x000fce0000000000 */
.L_x_116:
[----:B------:R-:W-:-:S03]  /*5040*/  UMOV UR5, 0xffffffff ;  /* 0xffffffff00057882 */ /* 0x000fc60000000000 */
[----:B------:R-:W-:Y:S05]  /*5050*/  BRA.DIV UR5, `(.L_x_106) ;  /* 0x00000016059c7947 */ /* 0x000fea000b800000 */
[----:B------:R-:W-:-:S13]  /*5060*/  ELECT P6, URZ, PT ;  /* 0x00000000003f782f */ /* 0x000fda00038c0000 */
.L_x_141:
[----:B------:R-:W0:Y:S01]  /*5070*/  LDC R4, c[0x0][0x28c] ;  /* 0x0000a300ff047b82 */ /* 0x000e220000000800 */
[----:B------:R-:W-:Y:S01]  /*5080*/  BSSY B1, `(.L_x_107) ;  /* 0x0000039000017945 */ /* 0x000fe20003800000 */
[----:B0-----:R-:W-:-:S13]  /*5090*/  ISETP.LT.OR P6, PT, R4, 0x1, !P6 ;  /* 0x000000010400780c */ /* 0x001fda00077c1670 */
[----:B------:R-:W-:Y:S05]  /*50a0*/  @P6 BRA `(.L_x_108) ;  /* 0x0000000000d86947 */ /* 0x000fea0003800000 */
[----:B------:R-:W-:Y:S02]  /*50b0*/  IMAD R20, R20, 0x4, R11 ;  /* 0x0000000414147824 */ /* 0x000fe400078e020b */
[----:B------:R-:W-:Y:S02]  /*50c0*/  IMAD.SHL.U32 R15, R13, 0x40, RZ ;  /* 0x000000400d0f7824 */ /* 0x000fe400078e00ff */
[----:B------:R-:W-:Y:S02]  /*50d0*/  IMAD.MOV.U32 R21, RZ, RZ, RZ ;  /* 0x000000ffff157224 */ /* 0x000fe400078e00ff */
[----:B------:R-:W-:Y:S02]  /*50e0*/  IMAD.MOV.U32 R4, RZ, RZ, R12 ;  /* 0x000000ffff047224 */ /* 0x000fe400078e000c */
[----:B------:R-:W-:Y:S02]  /*50f0*/  IMAD.MOV.U32 R5, RZ, RZ, R0 ;  /* 0x000000ffff057224 */ /* 0x000fe400078e0000 */
[----:B------:R-:W-:-:S02]  /*5100*/  IMAD.MOV.U32 R7, RZ, RZ, R3 ;  /* 0x000000ffff077224 */ /* 0x000fc400078e0003 */
[----:B------:R-:W-:-:S07]  /*5110*/  IMAD.SHL.U32 R20, R20, 0x20, RZ ;  /* 0x0000002014147824 */ /* 0x000fce00078e00ff */
.L_x_111:
[----:B------:R-:W0:Y:S01]  /*5120*/  S2UR UR5, SR_CgaCtaId ;  /* 0x00000000000579c3 */ /* 0x000e220000008800 */
[----:B------:R-:W-:Y:S02]  /*5130*/  MOV R14, 0x400 ;  /* 0x00000400000e7802 */ /* 0x000fe40000000f00 */
[----:B------:R-:W-:Y:S02]  /*5140*/  SHF.L.U32 R13, R5, 0x1f, RZ ;  /* 0x0000001f050d7819 */ /* 0x000fe400000006ff */
[----:B------:R-:W-:Y:S01]  /*5150*/  LOP3.LUT P1, RZ, R18, 0x7f, RZ, 0xc0, !PT ;  /* 0x0000007f12ff7812 */ /* 0x000fe2000782c0ff */
[----:B0-----:R-:W-:-:S05]  /*5160*/  IMAD.U32 R11, RZ, RZ, UR5 ;  /* 0x00000005ff0b7e24 */ /* 0x001fca000f8e00ff */
[----:B------:R-:W-:-:S07]  /*5170*/  LEA R24, R11, R14, 0x18 ;  /* 0x0000000e0b187211 */ /* 0x000fce00078ec0ff */
[----:B------:R-:W0:Y:S01]  /*5180*/  @!P1 LDC R14, c[0x0][0x500] ;  /* 0x00014000ff0e9b82 */ /* 0x000e220000000800 */
[----:B------:R-:W-:-:S04]  /*5190*/  IMAD R22, R7, 0x8, R24 ;  /* 0x0000000807167824 */ /* 0x000fc800078e0218 */
[----:B------:R-:W1:Y:S02]  /*51a0*/  SYNCS.PHASECHK.TRANS64.TRYWAIT P0, [R22+URZ+0x90], R13 ;  /* 0x0000900d160075a7 */ /* 0x000e64000800017f */
[----:B-1----:R-:W-:Y:S05]  /*51b0*/  @!P0 BRA `(.L_x_109) ;  /* 0x0000001400648947 */ /* 0x002fea0003800000 */
.L_x_142:
[----:B-1----:R-:W-:Y:S01]  /*51c0*/  PRMT R13, R8, 0x9910, RZ ;  /* 0x00009910080d7816 */ /* 0x002fe200000000ff */
[----:B0-----:R0:W-:Y:S03]  /*51d0*/  @!P1 SYNCS.ARRIVE.TRANS64 RZ, [R22+URZ], R14 ;  /* 0x0000000e16ff99a7 */ /* 0x0011e6000800003f */
[----:B------:R-:W-:-:S13]  /*51e0*/  ISETP.NE.AND P0, PT, R13, 0x2, PT ;  /* 0x000000020d00780c */ /* 0x000fda0003f05270 */
[----:B0-----:R-:W-:Y:S05]  /*51f0*/  @P0 BRA `(.L_x_110) ;  /* 0x0000000000040947 */ /* 0x001fea0003800000 */
[----:B------:R-:W-:Y:S01]  /*5200*/  BPT.TRAP 0x1 ;  /* 0x000000040000795c */ /* 0x000fe20000300000 */
.L_x_110:
[----:B------:R-:W-:Y:S01]  /*5210*/  IMAD.SHL.U32 R14, R7, 0x1000, RZ ;  /* 0x00001000070e7824 */ /* 0x000fe200078e00ff */
[----:B------:R-:W-:Y:S01]  /*5220*/  R2UR UR9, R22 ;  /* 0x00000000160972ca */ /* 0x000fe200000e0000 */
[----:B------:R-:W-:Y:S01]  /*5230*/  VIADD R4, R4, 0xffffffff ;  /* 0xffffffff04047836 */ /* 0x000fe20000000000 */
[----:B------:R-:W-:Y:S01]  /*5240*/  R2UR UR11, R20 ;  /* 0x00000000140b72ca */ /* 0x000fe200000e0000 */
[--C-:B------:R-:W-:Y:S01]  /*5250*/  IMAD R13, R11, 0x400, R14.reuse ;  /* 0x000004000b0d7824 */ /* 0x100fe200078e020e */
[----:B------:R-:W-:Y:S01]  /*5260*/  IADD3 R14, R24, 0x24200, R14 ;  /* 0x00024200180e7810 */ /* 0x000fe20007ffe00e */
[----:B------:R-:W-:Y:S01]  /*5270*/  UIADD3 UR6, UP0, UR22, 0xf0, URZ ;  /* 0x000000f016067890 */ /* 0x000fe2000ff1e03f */
[----:B------:R-:W-:Y:S01]  /*5280*/  R2UR UR10, R21 ;  /* 0x00000000150a72ca */ /* 0x000fe200000e0000 */
[----:B------:R-:W-:Y:S01]  /*5290*/  IMAD R13, R13, 0x2, R24 ;  /* 0x000000020d0d7824 */ /* 0x000fe200078e0218 */
[----:B------:R-:W-:Y:S01]  /*52a0*/  R2UR UR12, R6 ;  /* 0x00000000060c72ca */ /* 0x000fe200000e0000 */
[----:B------:R-:W-:Y:S01]  /*52b0*/  UIADD3 UR24, UP1, UR22, 0x1f0, URZ ;  /* 0x000001f016187890 */ /* 0x000fe2000ff3e03f */
[----:B------:R-:W-:Y:S01]  /*52c0*/  R2UR UR16, R14 ;  /* 0x000000000e1072ca */ /* 0x000fe200000e0000 */
[----:B------:R-:W-:Y:S01]  /*52d0*/  UIADD3.X UR7, URZ, UR23, URZ, UP0, !UPT ;  /* 0x000000173f077290 */ /* 0x000fe200087fe43f */
[----:B------:R-:W-:Y:S01]  /*52e0*/  R2UR UR5, R13 ;  /* 0x000000000d0572ca */ /* 0x000fe200000e0000 */
[----:B------:R-:W-:Y:S01]  /*52f0*/  VIADD R7, R7, 0x1 ;  /* 0x0000000107077836 */ /* 0x000fe20000000000 */
[----:B------:R-:W-:Y:S01]  /*5300*/  R2UR UR19, R15 ;  /* 0x000000000f1372ca */ /* 0x000fe200000e0000 */
[----:B------:R-:W-:Y:S01]  /*5310*/  UIADD3.X UR25, URZ, UR23, URZ, UP1, !UPT ;  /* 0x000000173f197290 */ /* 0x000fe20008ffe43f */
[----:B------:R-:W-:Y:S01]  /*5320*/  ISETP.GT.AND P1, PT, R4, 0x1, PT ;  /* 0x000000010400780c */ /* 0x000fe20003f24270 */
[----:B------:R-:W-:Y:S01]  /*5330*/  UMOV UR14, 0x0 ;  /* 0x00000000000e7882 */ /* 0x000fe20000000000 */
[----:B------:R-:W-:Y:S01]  /*5340*/  UMOV UR15, 0x10000000 ;  /* 0x10000000000f7882 */ /* 0x000fe20000000000 */
[----:B------:R-:W-:Y:S01]  /*5350*/  ISETP.NE.AND P0, PT, R7, 0x12, PT ;  /* 0x000000120700780c */ /* 0x000fe20003f05270 */
[----:B------:R-:W-:-:S03]  /*5360*/  VIADD R21, R21, 0x20 ;  /* 0x0000002015157836 */ /* 0x000fc60000000000 */
[----:B------:R-:W-:Y:S02]  /*5370*/  SEL R14, RZ, 0x1, P0 ;  /* 0x00000001ff0e7807 */ /* 0x000fe40000000000 */
[----:B------:R-:W-:Y:S01]  /*5380*/  UIADD3 UR8, UR5, 0x200, URZ ;  /* 0x0000020005087890 */ /* 0x000fe2000fffe03f */
[----:B------:R-:W-:Y:S02]  /*5390*/  SEL R7, R7, RZ, P0 ;  /* 0x000000ff07077207 */ /* 0x000fe40000000000 */
[----:B------:R-:W-:Y:S01]  /*53a0*/  UMOV UR5, 0xf0000 ;  /* 0x000f000000057882 */ /* 0x000fe20000000000 */
[----:B------:R-:W-:-:S05]  /*53b0*/  LOP3.LUT R5, R5, R14, RZ, 0x3c, !PT ;  /* 0x0000000e05057212 */ /* 0x000fca00078e3cff */
[----:B------:R0:W-:Y:S02]  /*53c0*/  UTMALDG.3D.MULTICAST [UR8], [UR6], UR5, desc[UR14] ;  /* 0x00000e08060073b4 */ /* 0x0001e40008011805 */
[----:B0-----:R-:W-:Y:S01]  /*53d0*/  UMOV UR8, UR16 ;  /* 0x0000001000087c82 */ /* 0x001fe20008000000 */
[----:B------:R-:W-:Y:S02]  /*53e0*/  UMOV UR11, UR19 ;  /* 0x00000013000b7c82 */ /* 0x000fe40008000000 */
[----:B------:R0:W-:Y:S02]  /*53f0*/  UTMALDG.3D [UR8], [UR24], desc[UR14] ;  /* 0x00000e08180075b4 */ /* 0x0001e40008011000 */
[----:B0-----:R-:W-:Y:S05]  /*5400*/  @P1 BRA `(.L_x_111) ;  /* 0xfffffffc00441947 */ /* 0x001fea000383ffff */
.L_x_108:
[----:B------:R-:W-:Y:S05]  /*5410*/  BSYNC B1 ;  /* 0x0000000000017941 */ /* 0x000fea0003800000 */
.L_x_107:
[----:B------:R-:W-:Y:S01]  /*5420*/  LOP3.LUT P1, RZ, R9, 0xff, RZ, 0xc0, !PT ;  /* 0x000000ff09ff7812 */ /* 0x000fe2000782c0ff */
[C---:B------:R-:W-:Y:S01]  /*5430*/  IMAD.IADD R6, R10.reuse, 0x1, R3 ;  /* 0x000000010a067824 */ /* 0x040fe200078e0203 */
[----:B------:R-:W-:Y:S01]  /*5440*/  ULDC.64 UR6, c[0x0][0x650] ;  /* 0x0001940000067ab9 */ /* 0x000fe20000000a00 */
[----:B------:R-:W-:Y:S01]  /*5450*/  ISETP.GE.U32.AND P2, PT, R10, 0x12, PT ;  /* 0x000000120a00780c */ /* 0x000fe20003f46070 */
[----:B------:R-:W-:Y:S01]  /*5460*/  BSSY B1, `(.L_x_112) ;  /* 0x000006b000017945 */ /* 0x000fe20003800000 */
[----:B------:R-:W-:Y:S01]  /*5470*/  IMAD.MOV.U32 R20, RZ, RZ, -0x1 ;  /* 0xffffffffff147424 */ /* 0x000fe200078e00ff */
[----:B------:R-:W-:Y:S01]  /*5480*/  ISETP.GT.U32.AND P0, PT, R6, 0x11, PT ;  /* 0x000000110600780c */ /* 0x000fe20003f04070 */
[----:B------:R-:W-:Y:S01]  /*5490*/  IMAD.MOV.U32 R13, RZ, RZ, -0x1 ;  /* 0xffffffffff0d7424 */ /* 0x000fe200078e00ff */
[----:B------:R-:W-:Y:S02]  /*54a0*/  PRMT R9, RZ, 0x7610, R9 ;  /* 0x00007610ff097816 */ /* 0x000fe40000000009 */
[----:B------:R-:W-:-:S03]  /*54b0*/  ISETP.LT.U32.AND P0, PT, R10, 0x12, P0 ;  /* 0x000000120a00780c */ /* 0x000fc60000701070 */
[----:B------:R-:W0:Y:S01]  /*54c0*/  @P1 S2R R11, SR_CgaCtaId ;  /* 0x00000000000b1919 */ /* 0x000e220000008800 */
[----:B------:R-:W-:-:S04]  /*54d0*/  @P1 MOV R4, 0x400 ;  /* 0x0000040000041802 */ /* 0x000fc80000000f00 */
[----:B0-----:R-:W-:Y:S01]  /*54e0*/  @P1 LEA R3, R11, R4, 0x18 ;  /* 0x000000040b031211 */ /* 0x001fe200078ec0ff */
[----:B------:R-:W-:-:S03]  /*54f0*/  IMAD.WIDE.U32 R4, R6, 0x38e38e39, RZ ;  /* 0x38e38e3906047825 */ /* 0x000fc600078e00ff */
[----:B------:R0:W-:Y:S01]  /*5500*/  @P1 SYNCS.ARRIVE.TRANS64.A1T0 RZ, [R3+URZ+0x138], RZ ;  /* 0x000138ff03ff19a7 */ /* 0x0001e2000810003f */
[----:B------:R-:W-:Y:S02]  /*5510*/  IADD3 R16, P1, R16, UR20, RZ ;  /* 0x0000001410107c10 */ /* 0x000fe4000ff3e0ff */
[----:B------:R-:W-:Y:S02]  /*5520*/  SHF.R.U32.HI R5, RZ, 0x2, R5 ;  /* 0x00000002ff057819 */ /* 0x000fe40000011605 */
[----:B------:R-:W-:Y:S02]  /*5530*/  IADD3.X R17, R17, UR13, RZ, P1, !PT ;  /* 0x0000000d11117c10 */ /* 0x000fe40008ffe4ff */
[----:B------:R-:W-:Y:S02]  /*5540*/  PRMT R4, RZ, 0x7610, R4 ;  /* 0x00007610ff047816 */ /* 0x000fe40000000004 */
[----:B0-----:R-:W-:Y:S02]  /*5550*/  SEL R3, RZ, 0x1, !P0 ;  /* 0x00000001ff037807 */ /* 0x001fe40004000000 */
[----:B------:R-:W-:-:S02]  /*5560*/  ISETP.GE.U32.AND P0, PT, R16, UR6, PT ;  /* 0x0000000610007c0c */ /* 0x000fc4000bf06070 */
[----:B------:R-:W-:Y:S01]  /*5570*/  LOP3.LUT R0, R0, R3, RZ, 0x3c, !PT ;  /* 0x0000000300007212 */ /* 0x000fe200078e3cff */
[----:B------:R-:W-:Y:S01]  /*5580*/  IMAD R3, R5, -0x12, R6 ;  /* 0xffffffee05037824 */ /* 0x000fe200078e0206 */
[----:B------:R-:W-:Y:S01]  /*5590*/  ISETP.GE.U32.AND.EX P0, PT, R17, UR7, PT, P0 ;  /* 0x0000000711007c0c */ /* 0x000fe2000bf06100 */
[----:B------:R-:W-:Y:S01]  /*55a0*/  IMAD.MOV.U32 R6, RZ, RZ, -0x1 ;  /* 0xffffffffff067424 */ /* 0x000fe200078e00ff */
[----:B------:R-:W-:-:S11]  /*55b0*/  @P2 LOP3.LUT R0, R0, 0x1, R5, 0x78, !PT ;  /* 0x0000000100002812 */ /* 0x000fd600078e7805 */
[----:B------:R-:W-:Y:S05]  /*55c0*/  @P0 BRA `(.L_x_113) ;  /* 0x0000000400500947 */ /* 0x000fea0003800000 */
[----:B------:R-:W0:Y:S01]  /*55d0*/  S2R R15, SR_CTAID.X ;  /* 0x00000000000f7919 */ /* 0x000e220000002500 */
[----:B------:R-:W-:Y:S01]  /*55e0*/  ULDC.64 UR6, c[0x0][0x628] ;  /* 0x00018a0000067ab9 */ /* 0x000fe20000000a00 */
[----:B------:R-:W1:Y:S01]  /*55f0*/  LDC R20, c[0x0][0x144] ;  /* 0x00005100ff147b82 */ /* 0x000e620000000800 */
[----:B------:R-:W-:Y:S01]  /*5600*/  ISETP.NE.U32.AND P0, PT, RZ, UR6, PT ;  /* 0x00000006ff007c0c */ /* 0x000fe2000bf05070 */
[----:B------:R-:W2:Y:S01]  /*5610*/  S2R R13, SR_CTAID.Y ;  /* 0x00000000000d7919 */ /* 0x000ea20000002600 */
[----:B------:R-:W-:Y:S01]  /*5620*/  ULDC UR8, c[0x0][0x630] ;  /* 0x00018c0000087ab9 */ /* 0x000fe20000000800 */
[----:B------:R-:W-:Y:S01]  /*5630*/  ULDC UR9, c[0x0][0x150] ;  /* 0x0000540000097ab9 */ /* 0x000fe20000000800 */
[----:B------:R-:W-:Y:S01]  /*5640*/  ISETP.NE.AND.EX P0, PT, RZ, UR7, PT, P0 ;  /* 0x00000007ff007c0c */ /* 0x000fe2000bf05300 */
[----:B------:R-:W-:Y:S02]  /*5650*/  IMAD.MOV.U32 R4, RZ, RZ, R16 ;  /* 0x000000ffff047224 */ /* 0x000fe400078e0010 */
[----:B------:R-:W-:Y:S01]  /*5660*/  IMAD.MOV.U32 R5, RZ, RZ, R17 ;  /* 0x000000ffff057224 */ /* 0x000fe200078e0011 */
[----:B0-----:R-:W-:-:S09]  /*5670*/  I2FP.F32.U32 R22, R15 ;  /* 0x0000000f00167245 */ /* 0x001fd20000201000 */
[----:B------:R-:W-:Y:S05]  /*5680*/  @!P0 BRA `(.L_x_114) ;  /* 0x0000000000288947 */ /* 0x000fea0003800000 */
[----:B------:R-:W-:Y:S02]  /*5690*/  ULDC UR5, c[0x0][0x634] ;  /* 0x00018d0000057ab9 */ /* 0x000fe40000000800 */
[----:B------:R-:W-:-:S05]  /*56a0*/  IADD3 R5, P0, R16, UR5, RZ ;  /* 0x0000000510057c10 */ /* 0x000fca000ff1e0ff */
[----:B------:R-:W-:-:S04]  /*56b0*/  IMAD.X R21, RZ, RZ, R17, P0 ;  /* 0x000000ffff157224 */ /* 0x000fc800000e0611 */
[----:B------:R-:W-:-:S04]  /*56c0*/  IMAD.WIDE.U32 R6, R21, UR6, RZ ;  /* 0x0000000615067c25 */ /* 0x000fc8000f8e00ff */
[----:B------:R-:W-:-:S04]  /*56d0*/  IMAD.WIDE.U32 R6, P0, R5, UR7, R6 ;  /* 0x0000000705067c25 */ /* 0x000fc8000f800006 */
[----:B------:R-:W-:-:S04]  /*56e0*/  IMAD.WIDE.U32 R4, R5, UR6, RZ ;  /* 0x0000000605047c25 */ /* 0x000fc8000f8e00ff */
[----:B------:R-:W-:Y:S01]  /*56f0*/  IMAD.MOV.U32 R4, RZ, RZ, R7 ;  /* 0x000000ffff047224 */ /* 0x000fe200078e0007 */
[----:B------:R-:W-:Y:S01]  /*5700*/  IADD3 RZ, P1, R5, R6, RZ ;  /* 0x0000000605ff7210 */ /* 0x000fe20007f3e0ff */
[----:B------:R-:W-:-:S04]  /*5710*/  IMAD.X R5, RZ, RZ, RZ, P0 ;  /* 0x000000ffff057224 */ /* 0x000fc800000e06ff */
[----:B------:R-:W-:-:S08]  /*5720*/  IMAD.WIDE.U32.X R4, R21, UR7, R4, P1 ;  /* 0x0000000715047c25 */ /* 0x000fd000088e0404 */
.L_x_114:
[----:B------:R-:W-:Y:S01]  /*5730*/  FMUL R22, R22, UR9 ;  /* 0x0000000916167c20 */ /* 0x000fe20008400000 */
[--C-:B------:R-:W-:Y:S01]  /*5740*/  SHF.R.U64 R14, R4, UR8, R5.reuse ;  /* 0x00000008040e7c19 */ /* 0x100fe20008001205 */
[----:B------:R-:W-:Y:S01]  /*5750*/  ULDC.64 UR6, c[0x0][0x620] ;  /* 0x0001880000067ab9 */ /* 0x000fe20000000a00 */
[----:B------:R-:W-:Y:S01]  /*5760*/  SHF.R.U32.HI R4, RZ, UR8, R5 ;  /* 0x00000008ff047c19 */ /* 0x000fe20008011605 */
[----:B------:R-:W-:Y:S01]  /*5770*/  ULDC.64 UR8, c[0x0][0x640] ;  /* 0x0001900000087ab9 */ /* 0x000fe20000000a00 */
[----:B------:R-:W-:Y:S01]  /*5780*/  IADD3 R5, P0, RZ, -R14, RZ ;  /* 0x8000000eff057210 */ /* 0x000fe20007f1e0ff */
[----:B------:R-:W0:Y:S01]  /*5790*/  F2I.U32.TRUNC.NTZ R22, R22 ;  /* 0x0000001600167305 */ /* 0x000e22000020f000 */
[----:B------:R-:W-:-:S03]  /*57a0*/  ULDC UR5, c[0x0][0x618] ;  /* 0x0001860000057ab9 */ /* 0x000fc60000000800 */
[----:B------:R-:W-:Y:S01]  /*57b0*/  IMAD.X R4, RZ, RZ, ~R4, P0 ;  /* 0x000000ffff047224 */ /* 0x000fe200000e0e04 */
[----:B------:R-:W-:-:S03]  /*57c0*/  ISETP.NE.U32.AND P0, PT, RZ, UR8, PT ;  /* 0x00000008ff007c0c */ /* 0x000fc6000bf05070 */
[----:B------:R-:W-:Y:S01]  /*57d0*/  IMAD R4, R4, UR6, RZ ;  /* 0x0000000604047c24 */ /* 0x000fe2000f8e02ff */
[----:B------:R-:W-:-:S03]  /*57e0*/  ISETP.NE.AND.EX P0, PT, RZ, UR9, PT, P0 ;  /* 0x00000009ff007c0c */ /* 0x000fc6000bf05300 */
[C---:B------:R-:W-:Y:S02]  /*57f0*/  IMAD R7, R5.reuse, UR7, R4 ;  /* 0x0000000705077c24 */ /* 0x040fe4000f8e0204 */
[----:B------:R-:W-:Y:S01]  /*5800*/  IMAD.WIDE.U32 R4, R5, UR6, R16 ;  /* 0x0000000605047c25 */ /* 0x000fe2000f8e0010 */
[----:B------:R-:W-:-:S03]  /*5810*/  ULDC UR6, c[0x0][0x154] ;  /* 0x0000550000067ab9 */ /* 0x000fc60000000800 */
[----:B0-----:R-:W-:Y:S02]  /*5820*/  IMAD.MOV R6, RZ, RZ, -R22 ;  /* 0x000000ffff067224 */ /* 0x001fe400078e0a16 */
[----:B------:R-:W-:Y:S02]  /*5830*/  IMAD.IADD R5, R5, 0x1, R7 ;  /* 0x0000000105057824 */ /* 0x000fe400078e0207 */
[----:B-1----:R-:W-:Y:S01]  /*5840*/  IMAD R15, R20, R6, R15 ;  /* 0x00000006140f7224 */ /* 0x002fe200078e020f */
[----:B--2---:R-:W-:Y:S01]  /*5850*/  I2FP.F32.U32 R6, R13 ;  /* 0x0000000d00067245 */ /* 0x004fe20000201000 */
[----:B------:R-:W0:Y:S01]  /*5860*/  LDC R20, c[0x0][0x148] ;  /* 0x00005200ff147b82 */ /* 0x000e220000000800 */
[--C-:B------:R-:W-:Y:S02]  /*5870*/  SHF.R.U64 R21, R4, UR5, R5.reuse ;  /* 0x0000000504157c19 */ /* 0x100fe40008001205 */
[----:B------:R-:W-:Y:S01]  /*5880*/  SHF.R.U32.HI R4, RZ, UR5, R5 ;  /* 0x00000005ff047c19 */ /* 0x000fe20008011605 */
[----:B------:R-:W-:Y:S01]  /*5890*/  FMUL R6, R6, UR6 ;  /* 0x0000000606067c20 */ /* 0x000fe20008400000 */
[----:B------:R-:W-:-:S02]  /*58a0*/  ULDC UR5, c[0x0][0x608] ;  /* 0x0001820000057ab9 */ /* 0x000fc40000000800 */
[--C-:B------:R-:W-:Y:S01]  /*58b0*/  SHF.R.U64 R23, R21, UR5, R4.reuse ;  /* 0x0000000515177c19 */ /* 0x100fe20008001204 */
[----:B------:R1:W2:Y:S01]  /*58c0*/  F2I.U32.TRUNC.NTZ R24, R6 ;  /* 0x0000000600187305 */ /* 0x0002a2000020f000 */
[----:B------:R-:W-:Y:S01]  /*58d0*/  SHF.R.U32.HI R4, RZ, UR5, R4 ;  /* 0x00000005ff047c19 */ /* 0x000fe20008011604 */
[----:B------:R-:W-:-:S03]  /*58e0*/  ULDC UR5, c[0x0][0x658] ;  /* 0x0001960000057ab9 */ /* 0x000fc60000000800 */
[--C-:B------:R-:W-:Y:S02]  /*58f0*/  SHF.R.U64 R22, R23, UR5, R4.reuse ;  /* 0x0000000517167c19 */ /* 0x100fe40008001204 */
[----:B------:R-:W-:-:S03]  /*5900*/  SHF.R.U32.HI R25, RZ, UR5, R4 ;  /* 0x00000005ff197c19 */ /* 0x000fc60008011604 */
[----:B------:R-:W-:Y:S02]  /*5910*/  IMAD.MOV.U32 R4, RZ, RZ, R22 ;  /* 0x000000ffff047224 */ /* 0x000fe400078e0016 */
[----:B------:R-:W-:Y:S01]  /*5920*/  IMAD.MOV.U32 R5, RZ, RZ, R25 ;  /* 0x000000ffff057224 */ /* 0x000fe200078e0019 */
[----:B-1----:R-:W-:Y:S06]  /*5930*/  @!P0 BRA `(.L_x_115) ;  /* 0x0000000000288947 */ /* 0x002fec0003800000 */
        /* <DEDUP_REMOVED lines=10> */
.L_x_115:
[----:B------:R-:W-:Y:S01]  /*59e0*/  ISETP.NE.AND P0, PT, R2, 0x1, PT ;  /* 0x000000010200780c */ /* 0x000fe20003f05270 */
[----:B------:R-:W-:Y:S01]  /*59f0*/  ULDC UR5, c[0x0][0x648] ;  /* 0x0001920000057ab9 */ /* 0x000fe20000000800 */
[----:B------:R-:W-:Y:S01]  /*5a00*/  LOP3.LUT R23, R23, UR17, RZ, 0xc0, !PT ;  /* 0x0000001117177c12 */ /* 0x000fe2000f8ec0ff */
[----:B--2---:R-:W-:Y:S01]  /*5a10*/  IMAD.MOV R24, RZ, RZ, -R24 ;  /* 0x000000ffff187224 */ /* 0x004fe200078e0a18 */
[----:B------:R-:W-:Y:S01]  /*5a20*/  SHF.R.U64 R4, R4, UR5, R5 ;  /* 0x0000000504047c19 */ /* 0x000fe20008001205 */
[----:B------:R-:W-:Y:S01]  /*5a30*/  ULDC UR5, c[0x0][0x638] ;  /* 0x00018e0000057ab9 */ /* 0x000fe20000000800 */
[----:B------:R-:W-:Y:S01]  /*5a40*/  LOP3.LUT R21, R21, UR4, RZ, 0xc0, !PT ;  /* 0x0000000415157c12 */ /* 0x000fe2000f8ec0ff */
[----:B------:R-:W-:Y:S01]  /*5a50*/  ULDC UR6, c[0x0][0x610] ;  /* 0x0001840000067ab9 */ /* 0x000fe20000000800 */
[----:B------:R-:W-:Y:S02]  /*5a60*/  IMAD.MOV.U32 R6, RZ, RZ, R14 ;  /* 0x000000ffff067224 */ /* 0x000fe400078e000e */
[----:B------:R-:W-:-:S02]  /*5a70*/  IMAD.MOV R5, RZ, RZ, -R4 ;  /* 0x000000ffff057224 */ /* 0x000fc400078e0a04 */
[----:B------:R-:W-:Y:S02]  /*5a80*/  IMAD R4, R4, UR18, R23 ;  /* 0x0000001204047c24 */ /* 0x000fe4000f8e0217 */
[----:B0-----:R-:W-:Y:S02]  /*5a90*/  @P0 IMAD R15, R20, R24, R13 ;  /* 0x00000018140f0224 */ /* 0x001fe400078e020d */
[----:B------:R-:W-:Y:S01]  /*5aa0*/  IMAD R22, R5, UR5, R22 ;  /* 0x0000000505167c24 */ /* 0x000fe2000f8e0216 */
[----:B------:R-:W-:Y:S01]  /*5ab0*/  ULDC UR5, c[0x0][0x600] ;  /* 0x0001800000057ab9 */ /* 0x000fe20000000800 */
[----:B------:R-:W-:Y:S02]  /*5ac0*/  IMAD R15, R4, UR6, R15 ;  /* 0x00000006040f7c24 */ /* 0x000fe4000f8e020f */
[----:B------:R-:W-:Y:S02]  /*5ad0*/  IMAD R22, R22, UR5, R21 ;  /* 0x0000000516167c24 */ /* 0x000fe4000f8e0215 */
[----:B------:R-:W-:-:S03]  /*5ae0*/  IMAD.MOV.U32 R4, RZ, RZ, 0x1 ;  /* 0x00000001ff047424 */ /* 0x000fc600078e00ff */
[----:B------:R-:W-:Y:S02]  /*5af0*/  SEL R13, R22, R15, !P0 ;  /* 0x0000000f160d7207 */ /* 0x000fe40004000000 */
[----:B------:R-:W-:-:S07]  /*5b00*/  SEL R20, R15, R22, !P0 ;  /* 0x000000160f147207 */ /* 0x000fce0004000000 */
.L_x_113:
[----:B------:R-:W-:Y:S05]  /*5b10*/  BSYNC B1 ;  /* 0x0000000000017941 */ /* 0x000fea0003800000 */
.L_x_112:
[----:B------:R-:W-:-:S13]  /*5b20*/  LOP3.LUT P0, RZ, R4, 0xff, RZ, 0xc0, !PT ;  /* 0x000000ff04ff7812 */ /* 0x000fda000780c0ff */
[----:B------:R-:W-:Y:S05]  /*5b30*/  @P0 BRA `(.L_x_116) ;  /* 0xfffffff400400947 */ /* 0x000fea000383ffff */
[----:B------:R-:W-:Y:S05]  /*5b40*/  BSYNC B0 ;  /* 0x0000000000007941 */ /* 0x000fea0003800000 */
.L_x_105:
[----:B------:R-:W-:-:S03]  /*5b50*/  UMOV UR5, 0xffffffff ;  /* 0xffffffff00057882 */ /* 0x000fc60000000000 */
[----:B------:R-:W-:Y:S05]  /*5b60*/  BRA.DIV UR5, `(.L_x_117) ;  /* 0x0000000e050c7947 */ /* 0x000fea000b800000 */
[----:B------:R-:W-:-:S13]  /*5b70*/  ELECT P6, URZ, PT ;  /* 0x00000000003f782f */ /* 0x000fda00038c0000 */
.L_x_145:
[----:B------:R-:W-:Y:S04]  /*5b80*/  BSSY B0, `(.L_x_118) ;  /* 0x00000a9000007945 */ /* 0x000fe80003800000 */
[----:B------:R-:W-:Y:S05]  /*5b90*/  @!P6 BRA `(.L_x_119) ;  /* 0x00000008009ce947 */ /* 0x000fea0003800000 */
[----:B------:R-:W-:-:S04]  /*5ba0*/  LOP3.LUT R19, R19, 0x2, RZ, 0xfc, !PT ;  /* 0x0000000213137812 */ /* 0x000fc800078efcff */
[----:B------:R-:W-:-:S13]  /*5bb0*/  ISETP.NE.AND P0, PT, R19, 0x3, PT ;  /* 0x000000031300780c */ /* 0x000fda0003f05270 */
[----:B------:R-:W-:Y:S05]  /*5bc0*/  @!P0 BRA `(.L_x_120) ;  /* 0x0000000000048947 */ /* 0x000fea0003800000 */
[----:B------:R-:W-:Y:S01]  /*5bd0*/  BPT.TRAP 0x1 ;  /* 0x000000040000795c */ /* 0x000fe20000300000 */
.L_x_120:
[----:B------:R-:W0:Y:S01]  /*5be0*/  S2R R5, SR_CgaCtaId ;  /* 0x0000000000057919 */ /* 0x000e220000008800 */
[----:B------:R-:W-:Y:S02]  /*5bf0*/  MOV R2, 0x400 ;  /* 0x0000040000027802 */ /* 0x000fe40000000f00 */
[----:B------:R-:W-:Y:S02]  /*5c00*/  SHF.L.U32 R4, R0, 0x1f, RZ ;  /* 0x0000001f00047819 */ /* 0x000fe400000006ff */
[----:B0-----:R-:W-:-:S05]  /*5c10*/  LEA R2, R5, R2, 0x18 ;  /* 0x0000000205027211 */ /* 0x001fca00078ec0ff */
[----:B------:R-:W-:-:S04]  /*5c20*/  VIADD R2, R2, 0x90 ;  /* 0x0000009002027836 */ /* 0x000fc80000000000 */
[C---:B------:R-:W-:Y:S02]  /*5c30*/  IMAD R7, R3.reuse, 0x8, R2 ;  /* 0x0000000803077824 */ /* 0x040fe400078e0202 */
[----:B------:R-:W-:Y:S02]  /*5c40*/  VIADD R3, R3, 0x1 ;  /* 0x0000000103037836 */ /* 0x000fe40000000000 */
[----:B------:R-:W0:Y:S03]  /*5c50*/  SYNCS.PHASECHK.TRANS64.TRYWAIT P0, [R7+URZ], R4 ;  /* 0x00000004070075a7 */ /* 0x000e26000800017f */
[----:B------:R-:W-:-:S04]  /*5c60*/  ISETP.NE.AND P1, PT, R3, 0x12, PT ;  /* 0x000000120300780c */ /* 0x000fc80003f25270 */
[----:B------:R-:W-:Y:S02]  /*5c70*/  SEL R5, RZ, 0x1, P1 ;  /* 0x00000001ff057807 */ /* 0x000fe40000800000 */
[----:B------:R-:W-:Y:S02]  /*5c80*/  SEL R3, R3, RZ, P1 ;  /* 0x000000ff03037207 */ /* 0x000fe40000800000 */
[----:B------:R-:W-:-:S03]  /*5c90*/  LOP3.LUT R6, R0, R5, RZ, 0x3c, !PT ;  /* 0x0000000500067212 */ /* 0x000fc600078e3cff */
[----:B------:R-:W-:Y:S01]  /*5ca0*/  IMAD R8, R3, 0x8, R2 ;  /* 0x0000000803087824 */ /* 0x000fe200078e0202 */
[----:B------:R-:W-:Y:S01]  /*5cb0*/  SHF.L.U32 R5, R6, 0x1f, RZ ;  /* 0x0000001f06057819 */ /* 0x000fe200000006ff */
[----:B0-----:R-:W-:Y:S06]  /*5cc0*/  @!P0 BRA `(.L_x_121) ;  /* 0x0000000800d48947 */ /* 0x001fec0003800000 */
.L_x_146:
[----:B------:R-:W1:Y:S01]  /*5cd0*/  SYNCS.PHASECHK.TRANS64.TRYWAIT P0, [R8+URZ], R5 ;  /* 0x00000005080075a7 */ /* 0x000e62000800017f */
[----:B------:R-:W-:-:S05]  /*5ce0*/  VIADD R0, R3, 0x1 ;  /* 0x0000000103007836 */ /* 0x000fca0000000000 */
[----:B------:R-:W-:-:S04]  /*5cf0*/  ISETP.NE.AND P1, PT, R0, 0x12, PT ;  /* 0x000000120000780c */ /* 0x000fc80003f25270 */
[----:B------:R-:W-:Y:S02]  /*5d00*/  SEL R3, RZ, 0x1, P1 ;  /* 0x00000001ff037807 */ /* 0x000fe40000800000 */
[----:B0-----:R-:W-:Y:S02]  /*5d10*/  SEL R7, R0, RZ, P1 ;  /* 0x000000ff00077207 */ /* 0x001fe40000800000 */
[----:B------:R-:W-:-:S03]  /*5d20*/  LOP3.LUT R6, R6, R3, RZ, 0x3c, !PT ;  /* 0x0000000306067212 */ /* 0x000fc600078e3cff */
[----:B------:R-:W-:Y:S01]  /*5d30*/  IMAD R9, R7, 0x8, R2 ;  /* 0x0000000807097824 */ /* 0x000fe200078e0202 */
[----:B------:R-:W-:Y:S01]  /*5d40*/  SHF.L.U32 R4, R6, 0x1f, RZ ;  /* 0x0000001f06047819 */ /* 0x000fe200000006ff */
[----:B-1----:R-:W-:Y:S06]  /*5d50*/  @!P0 BRA `(.L_x_122) ;  /* 0x0000000800c48947 */ /* 0x002fec0003800000 */
.L_x_147:
[----:B------:R-:W1:Y:S01]  /*5d60*/  SYNCS.PHASECHK.TRANS64.TRYWAIT P0, [R9+URZ], R4 ;  /* 0x00000004090075a7 */ /* 0x000e62000800017f */
[----:B------:R-:W-:-:S05]  /*5d70*/  VIADD R0, R7, 0x1 ;  /* 0x0000000107007836 */ /* 0x000fca0000000000 */
[----:B------:R-:W-:-:S04]  /*5d80*/  ISETP.NE.AND P1, PT, R0, 0x12, PT ;  /* 0x000000120000780c */ /* 0x000fc80003f25270 */
[----:B------:R-:W-:Y:S02]  /*5d90*/  SEL R3, RZ, 0x1, P1 ;  /* 0x00000001ff037807 */ /* 0x000fe40000800000 */
[----:B------:R-:W-:Y:S02]  /*5da0*/  SEL R7, R0, RZ, P1 ;  /* 0x000000ff00077207 */ /* 0x000fe40000800000 */
[----:B------:R-:W-:-:S03]  /*5db0*/  LOP3.LUT R6, R6, R3, RZ, 0x3c, !PT ;  /* 0x0000000306067212 */ /* 0x000fc600078e3cff */
[----:B0-----:R-:W-:Y:S01]  /*5dc0*/  IMAD R8, R7, 0x8, R2 ;  /* 0x0000000807087824 */ /* 0x001fe200078e0202 */
[----:B------:R-:W-:Y:S01]  /*5dd0*/  SHF.L.U32 R5, R6, 0x1f, RZ ;  /* 0x0000001f06057819 */ /* 0x000fe200000006ff */
[----:B-1----:R-:W-:Y:S06]  /*5de0*/  @!P0 BRA `(.L_x_123) ;  /* 0x0000000800b48947 */ /* 0x002fec0003800000 */
.L_x_148:
        /* <DEDUP_REMOVED lines=9> */
.L_x_149:
        /* <DEDUP_REMOVED lines=9> */
.L_x_150:
        /* <DEDUP_REMOVED lines=9> */
.L_x_151:
        /* <DEDUP_REMOVED lines=9> */
.L_x_152:
        /* <DEDUP_REMOVED lines=9> */
.L_x_153:
        /* <DEDUP_REMOVED lines=9> */
.L_x_154:
        /* <DEDUP_REMOVED lines=9> */
.L_x_155:
        /* <DEDUP_REMOVED lines=9> */
.L_x_156:
        /* <DEDUP_REMOVED lines=9> */
.L_x_157:
        /* <DEDUP_REMOVED lines=9> */
.L_x_158:
        /* <DEDUP_REMOVED lines=9> */
.L_x_159:
        /* <DEDUP_REMOVED lines=9> */
.L_x_160:
[----:B------:R-:W1:Y:S01]  /*64b0*/  SYNCS.PHASECHK.TRANS64.TRYWAIT P0, [R8+URZ], R5 ;  /* 0x00000005080075a7 */ /* 0x000e62000800017f */
[----:B------:R-:W-:-:S05]  /*64c0*/  VIADD R0, R7, 0x1 ;  /* 0x0000000107007836 */ /* 0x000fca0000000000 */
[----:B------:R-:W-:-:S04]  /*64d0*/  ISETP.NE.AND P1, PT, R0, 0x12, PT ;  /* 0x000000120000780c */ /* 0x000fc80003f25270 */
[----:B------:R-:W-:Y:S02]  /*64e0*/  SEL R3, RZ, 0x1, P1 ;  /* 0x00000001ff037807 */ /* 0x000fe40000800000 */
[----:B------:R-:W-:Y:S02]  /*64f0*/  SEL R7, R0, RZ, P1 ;  /* 0x000000ff00077207 */ /* 0x000fe40000800000 */
[----:B0-----:R-:W-:-:S03]  /*6500*/  LOP3.LUT R9, R6, R3, RZ, 0x3c, !PT ;  /* 0x0000000306097212 */ /* 0x001fc600078e3cff */
[----:B------:R-:W-:Y:S01]  /*6510*/  IMAD R11, R7, 0x8, R2 ;  /* 0x00000008070b7824 */ /* 0x000fe200078e0202 */
[----:B------:R-:W-:Y:S01]  /*6520*/  SHF.L.U32 R6, R9, 0x1f, RZ ;  /* 0x0000001f09067819 */ /* 0x000fe200000006ff */
[----:B-1----:R-:W-:Y:S06]  /*6530*/  @!P0 BRA `(.L_x_136) ;  /* 0x0000000400e48947 */ /* 0x002fec0003800000 */
.L_x_161:
[----:B------:R-:W1:Y:S01]  /*6540*/  SYNCS.PHASECHK.TRANS64.TRYWAIT P0, [R11+URZ], R6 ;  /* 0x000000060b0075a7 */ /* 0x000e62000800017f */
[----:B------:R-:W-:-:S05]  /*6550*/  VIADD R0, R7, 0x1 ;  /* 0x0000000107007836 */ /* 0x000fca0000000000 */
[----:B------:R-:W-:-:S04]  /*6560*/  ISETP.NE.AND P1, PT, R0, 0x12, PT ;  /* 0x000000120000780c */ /* 0x000fc80003f25270 */
[----:B------:R-:W-:Y:S02]  /*6570*/  SEL R4, RZ, 0x1, P1 ;  /* 0x00000001ff047807 */ /* 0x000fe40000800000 */
[----:B------:R-:W-:Y:S02]  /*6580*/  SEL R3, R0, RZ, P1 ;  /* 0x000000ff00037207 */ /* 0x000fe40000800000 */
[----:B------:R-:W-:Y:S01]  /*6590*/  LOP3.LUT R0, R9, R4, RZ, 0x3c, !PT ;  /* 0x0000000409007212 */ /* 0x000fe200078e3cff */
[----:B-1----:R-:W-:Y:S06]  /*65a0*/  @!P0 BRA `(.L_x_137) ;  /* 0x0000000400dc8947 */ /* 0x002fec0003800000 */
.L_x_162:
[----:B------:R-:W-:Y:S01]  /*65b0*/  IMAD R3, R3, 0x8, R2 ;  /* 0x0000000803037824 */ /* 0x000fe200078e0202 */
[----:B------:R-:W-:-:S07]  /*65c0*/  SHF.L.U32 R0, R0, 0x1f, RZ ;  /* 0x0000001f00007819 */ /* 0x000fce00000006ff */
.L_x_138:
[----:B--2---:R2:W3:Y:S02]  /*65d0*/  SYNCS.PHASECHK.TRANS64.TRYWAIT P0, [R3+URZ], R0 ;  /* 0x00000000030075a7 */ /* 0x0044e4000800017f */
[----:B---3--:R-:W-:Y:S05]  /*65e0*/  @!P0 NANOSLEEP.SYNCS 0x989680 ;  /* 0x009896800000895d */ /* 0x008fea0003900000 */
[----:B------:R-:W3:Y:S02]  /*65f0*/  @!P0 SYNCS.PHASECHK.TRANS64 P0, [R3+URZ], R0 ;  /* 0x00000000030085a7 */ /* 0x000ee4000800007f */
[----:B---3--:R-:W-:Y:S05]  /*6600*/  @!P0 BRA `(.L_x_138) ;  /* 0xfffffffc00f08947 */ /* 0x008fea000383ffff */
.L_x_119:
[----:B------:R-:W-:Y:S05]  /*6610*/  BSYNC B0 ;  /* 0x0000000000007941 */ /* 0x000fea0003800000 */
.L_x_118:
[----:B------:R-:W-:Y:S05]  /*6620*/  EXIT ;  /* 0x000000000000794d */ /* 0x000fea0003800000 */
.L_x_22:
[----:B---3--:R3:W4:Y:S02]  /*6630*/  SYNCS.PHASECHK.TRANS64.TRYWAIT P1, [R3+URZ], R0 ;  /* 0x00000000030075a7 */ /* 0x008724000802017f */
[----:B----4-:R-:W-:Y:S05]  /*6640*/  @!P1 NANOSLEEP.SYNCS 0x989680 ;  /* 0x009896800000995d */ /* 0x010fea0003900000 */
[----:B------:R-:W4:Y:S02]  /*6650*/  @!P1 SYNCS.PHASECHK.TRANS64 P1, [R3+URZ], R0 ;  /* 0x00000000030095a7 */ /* 0x000f24000802007f */
[----:B----4-:R-:W-:Y:S05]  /*6660*/  @!P1 BRA `(.L_x_22) ;  /* 0xfffffffc00f09947 */ /* 0x010fea000383ffff */
[----:B------:R-:W-:Y:S05]  /*6670*/  BRA `(.L_x_21) ;  /* 0xffffffb000047947 */ /* 0x000fea000383ffff */
.L_x_27:
[----:B-1----:R1:W2:Y:S02]  /*6680*/  SYNCS.PHASECHK.TRANS64.TRYWAIT P1, [R5+URZ], R4 ;  /* 0x00000004050075a7 */ /* 0x0022a4000802017f */
[----:B--2---:R-:W-:Y:S05]  /*6690*/  @!P1 NANOSLEEP.SYNCS 0x989680 ;  /* 0x009896800000995d */ /* 0x004fea0003900000 */
[----:B------:R-:W2:Y:S02]  /*66a0*/  @!P1 SYNCS.PHASECHK.TRANS64 P1, [R5+URZ], R4 ;  /* 0x00000004050095a7 */ /* 0x000ea4000802007f */
[----:B--2---:R-:W-:Y:S05]  /*66b0*/  @!P1 BRA `(.L_x_27) ;  /* 0xfffffffc00f09947 */ /* 0x004fea000383ffff */
[----:B------:R-:W-:Y:S05]  /*66c0*/  BRA `(.L_x_26) ;  /* 0xffffffb000b47947 */ /* 0x000fea000383ffff */
.L_x_106:
[----:B------:R-:W-:Y:S01]  /*66d0*/  BSSY B1, `(.L_x_139) ;  /* 0x0000006000017945 */ /* 0x000fe20003800000 */
[----:B------:R-:W-:-:S07]  /*66e0*/  IMAD.MOV.U32 R15, RZ, RZ, -0x1 ;  /* 0xffffffffff0f7424 */ /* 0x000fce00078e00ff */
[----:B------:R-:W-:Y:S05]  /*66f0*/  WARPSYNC.COLLECTIVE R15, `(.L_x_140) ;  /* 0x000000000f0c7348 */ /* 0x000fea0003c00000 */
[----:B------:R-:W-:Y:S02]  /*6700*/  ELECT P6, UR62, PT ;  /* 0x00000000003e782f */ /* 0x000fe400038c0000 */
[----:B------:R-:W-:Y:S01]  /*6710*/  MOV R14, UR62 ;  /* 0x0000003e000e7c02 */ /* 0x000fe20008000f00 */
[----:B------:R-:W-:Y:S10]  /*6720*/  ENDCOLLECTIVE ;  /* 0x000000000000791b */ /* 0x000ff40003800000 */
.L_x_140:
[----:B------:R-:W-:Y:S05]  /*6730*/  BSYNC B1 ;  /* 0x0000000000017941 */ /* 0x000fea0003800000 */
.L_x_139:
[----:B------:R-:W-:Y:S05]  /*6740*/  BRA `(.L_x_141) ;  /* 0xffffffe800487947 */ /* 0x000fea000383ffff */
.L_x_109:
[----:B-1----:R1:W2:Y:S02]  /*6750*/  SYNCS.PHASECHK.TRANS64.TRYWAIT P0, [R22+URZ+0x90], R13 ;  /* 0x0000900d160075a7 */ /* 0x0022a4000800017f */
[----:B--2---:R-:W-:Y:S05]  /*6760*/  @!P0 NANOSLEEP.SYNCS 0x989680 ;  /* 0x009896800000895d */ /* 0x004fea0003900000 */
[----:B------:R-:W2:Y:S02]  /*6770*/  @!P0 SYNCS.PHASECHK.TRANS64 P0, [R22+URZ+0x90], R13 ;  /* 0x0000900d160085a7 */ /* 0x000ea4000800007f */
[----:B--2---:R-:W-:Y:S05]  /*6780*/  @!P0 BRA `(.L_x_109) ;  /* 0xfffffffc00f08947 */ /* 0x004fea000383ffff */
[----:B------:R-:W-:Y:S05]  /*6790*/  BRA `(.L_x_142) ;  /* 0xffffffe800887947 */ /* 0x000fea000383ffff */
.L_x_117:
[----:B------:R-:W-:Y:S01]  /*67a0*/  BSSY B0, `(.L_x_143) ;  /* 0x0000006000007945 */ /* 0x000fe20003800000 */
[----:B------:R-:W-:-:S07]  /*67b0*/  IMAD.MOV.U32 R15, RZ, RZ, -0x1 ;  /* 0xffffffffff0f7424 */ /* 0x000fce00078e00ff */
[----:B------:R-:W-:Y:S05]  /*67c0*/  WARPSYNC.COLLECTIVE R15, `(.L_x_144) ;  /* 0x000000000f0c7348 */ /* 0x000fea0003c00000 */
[----:B------:R-:W-:Y:S02]  /*67d0*/  ELECT P6, UR62, PT ;  /* 0x00000000003e782f */ /* 0x000fe400038c0000 */
[----:B------:R-:W-:Y:S01]  /*67e0*/  MOV R14, UR62 ;  /* 0x0000003e000e7c02 */ /* 0x000fe20008000f00 */
[----:B------:R-:W-:Y:S10]  /*67f0*/  ENDCOLLECTIVE ;  /* 0x000000000000791b */ /* 0x000ff40003800000 */
.L_x_144:
[----:B------:R-:W-:Y:S05]  /*6800*/  BSYNC B0 ;  /* 0x0000000000007941 */ /* 0x000fea0003800000 */
.L_x_143:
[----:B------:R-:W-:Y:S05]  /*6810*/  BRA `(.L_x_145) ;  /* 0xfffffff000d87947 */ /* 0x000fea000383ffff */
.L_x_121:
[----:B0-----:R0:W1:Y:S02]  /*6820*/  SYNCS.PHASECHK.TRANS64.TRYWAIT P0, [R7+URZ], R4 ;  /* 0x00000004070075a7 */ /* 0x001064000800017f */
[----:B-1----:R-:W-:Y:S05]  /*6830*/  @!P0 NANOSLEEP.SYNCS 0x989680 ;  /* 0x009896800000895d */ /* 0x002fea0003900000 */
[----:B------:R-:W1:Y:S02]  /*6840*/  @!P0 SYNCS.PHASECHK.TRANS64 P0, [R7+URZ], R4 ;  /* 0x00000004070085a7 */ /* 0x000e64000800007f */
[----:B-1----:R-:W-:Y:S05]  /*6850*/  @!P0 BRA `(.L_x_121) ;  /* 0xfffffffc00f08947 */ /* 0x002fea000383ffff */
[----:B------:R-:W-:Y:S05]  /*6860*/  BRA `(.L_x_146) ;  /* 0xfffffff400187947 */ /* 0x000fea000383ffff */
.L_x_122:
[----:B0-----:R0:W1:Y:S02]  /*6870*/  SYNCS.PHASECHK.TRANS64.TRYWAIT P0, [R8+URZ], R5 ;  /* 0x00000005080075a7 */ /* 0x001064000800017f */
[----:B-1----:R-:W-:Y:S05]  /*6880*/  @!P0 NANOSLEEP.SYNCS 0x989680 ;  /* 0x009896800000895d */ /* 0x002fea0003900000 */
[----:B------:R-:W1:Y:S02]  /*6890*/  @!P0 SYNCS.PHASECHK.TRANS64 P0, [R8+URZ], R5 ;  /* 0x00000005080085a7 */ /* 0x000e64000800007f */
[----:B-1----:R-:W-:Y:S05]  /*68a0*/  @!P0 BRA `(.L_x_122) ;  /* 0xfffffffc00f08947 */ /* 0x002fea000383ffff */
[----:B------:R-:W-:Y:S05]  /*68b0*/  BRA `(.L_x_147) ;  /* 0xfffffff400287947 */ /* 0x000fea000383ffff */
.L_x_123:
[----:B0-----:R0:W1:Y:S02]  /*68c0*/  SYNCS.PHASECHK.TRANS64.TRYWAIT P0, [R9+URZ], R4 ;  /* 0x00000004090075a7 */ /* 0x001064000800017f */
[----:B-1----:R-:W-:Y:S05]  /*68d0*/  @!P0 NANOSLEEP.SYNCS 0x989680 ;  /* 0x009896800000895d */ /* 0x002fea0003900000 */
[----:B------:R-:W1:Y:S02]  /*68e0*/  @!P0 SYNCS.PHASECHK.TRANS64 P0, [R9+URZ], R4 ;  /* 0x00000004090085a7 */ /* 0x000e64000800007f */
[----:B-1----:R-:W-:Y:S05]  /*68f0*/  @!P0 BRA `(.L_x_123) ;  /* 0xfffffffc00f08947 */ /* 0x002fea000383ffff */
[----:B------:R-:W-:Y:S05]  /*6900*/  BRA `(.L_x_148) ;  /* 0xfffffff400387947 */ /* 0x000fea000383ffff */
.L_x_124:
[----:B0-----:R0:W1:Y:S02]  /*6910*/  SYNCS.PHASECHK.TRANS64.TRYWAIT P0, [R8+URZ], R5 ;  /* 0x00000005080075a7 */ /* 0x001064000800017f */
[----:B-1----:R-:W-:Y:S05]  /*6920*/  @!P0 NANOSLEEP.SYNCS 0x989680 ;  /* 0x009896800000895d */ /* 0x002fea0003900000 */
[----:B------:R-:W1:Y:S02]  /*6930*/  @!P0 SYNCS.PHASECHK.TRANS64 P0, [R8+URZ], R5 ;  /* 0x00000005080085a7 */ /* 0x000e64000800007f */
[----:B-1----:R-:W-:Y:S05]  /*6940*/  @!P0 BRA `(.L_x_124) ;  /* 0xfffffffc00f08947 */ /* 0x002fea000383ffff */
[----:B------:R-:W-:Y:S05]  /*6950*/  BRA `(.L_x_149) ;  /* 0xfffffff400487947 */ /* 0x000fea000383ffff */
.L_x_125:
[----:B0-----:R0:W1:Y:S02]  /*6960*/  SYNCS.PHASECHK.TRANS64.TRYWAIT P0, [R9+URZ], R4 ;  /* 0x00000004090075a7 */ /* 0x001064000800017f */
[----:B-1----:R-:W-:Y:S05]  /*6970*/  @!P0 NANOSLEEP.SYNCS 0x989680 ;  /* 0x009896800000895d */ /* 0x002fea0003900000 */
[----:B------:R-:W1:Y:S02]  /*6980*/  @!P0 SYNCS.PHASECHK.TRANS64 P0, [R9+URZ], R4 ;  /* 0x00000004090085a7 */ /* 0x000e64000800007f */
[----:B-1----:R-:W-:Y:S05]  /*6990*/  @!P0 BRA `(.L_x_125) ;  /* 0xfffffffc00f08947 */ /* 0x002fea000383ffff */
[----:B------:R-:W-:Y:S05]  /*69a0*/  BRA `(.L_x_150) ;  /* 0xfffffff400587947 */ /* 0x000fea000383ffff */
.L_x_126:
[----:B0-----:R0:W1:Y:S02]  /*69b0*/  SYNCS.PHASECHK.TRANS64.TRYWAIT P0, [R8+URZ], R5 ;  /* 0x00000005080075a7 */ /* 0x001064000800017f */
[----:B-1----:R-:W-:Y:S05]  /*69c0*/  @!P0 NANOSLEEP.SYNCS 0x989680 ;  /* 0x009896800000895d */ /* 0x002fea0003900000 */
[----:B------:R-:W1:Y:S02]  /*69d0*/  @!P0 SYNCS.PHASECHK.TRANS64 P0, [R8+URZ], R5 ;  /* 0x00000005080085a7 */ /* 0x000e64000800007f */
[----:B-1----:R-:W-:Y:S05]  /*69e0*/  @!P0 BRA `(.L_x_126) ;  /* 0xfffffffc00f08947 */ /* 0x002fea000383ffff */
[----:B------:R-:W-:Y:S05]  /*69f0*/  BRA `(.L_x_151) ;  /* 0xfffffff400687947 */ /* 0x000fea000383ffff */
.L_x_127:
[----:B0-----:R0:W1:Y:S02]  /*6a00*/  SYNCS.PHASECHK.TRANS64.TRYWAIT P0, [R9+URZ], R4 ;  /* 0x00000004090075a7 */ /* 0x001064000800017f */
[----:B-1----:R-:W-:Y:S05]  /*6a10*/  @!P0 NANOSLEEP.SYNCS 0x989680 ;  /* 0x009896800000895d */ /* 0x002fea0003900000 */
[----:B------:R-:W1:Y:S02]  /*6a20*/  @!P0 SYNCS.PHASECHK.TRANS64 P0, [R9+URZ], R4 ;  /* 0x00000004090085a7 */ /* 0x000e64000800007f */
[----:B-1----:R-:W-:Y:S05]  /*6a30*/  @!P0 BRA `(.L_x_127) ;  /* 0xfffffffc00f08947 */ /* 0x002fea000383ffff */
[----:B------:R-:W-:Y:S05]  /*6a40*/  BRA `(.L_x_152) ;  /* 0xfffffff400787947 */ /* 0x000fea000383ffff */
.L_x_128:
[----:B0-----:R0:W1:Y:S02]  /*6a50*/  SYNCS.PHASECHK.TRANS64.TRYWAIT P0, [R8+URZ], R5 ;  /* 0x00000005080075a7 */ /* 0x001064000800017f */
[----:B-1----:R-:W-:Y:S05]  /*6a60*/  @!P0 NANOSLEEP.SYNCS 0x989680 ;  /* 0x009896800000895d */ /* 0x002fea0003900000 */
[----:B------:R-:W1:Y:S02]  /*6a70*/  @!P0 SYNCS.PHASECHK.TRANS64 P0, [R8+URZ], R5 ;  /* 0x00000005080085a7 */ /* 0x000e64000800007f */
[----:B-1----:R-:W-:Y:S05]  /*6a80*/  @!P0 BRA `(.L_x_128) ;  /* 0xfffffffc00f08947 */ /* 0x002fea000383ffff */
[----:B------:R-:W-:Y:S05]  /*6a90*/  BRA `(.L_x_153) ;  /* 0xfffffff400887947 */ /* 0x000fea000383ffff */
.L_x_129:
[----:B0-----:R0:W1:Y:S02]  /*6aa0*/  SYNCS.PHASECHK.TRANS64.TRYWAIT P0, [R9+URZ], R4 ;  /* 0x00000004090075a7 */ /* 0x001064000800017f */
[----:B-1----:R-:W-:Y:S05]  /*6ab0*/  @!P0 NANOSLEEP.SYNCS 0x989680 ;  /* 0x009896800000895d */ /* 0x002fea0003900000 */
[----:B------:R-:W1:Y:S02]  /*6ac0*/  @!P0 SYNCS.PHASECHK.TRANS64 P0, [R9+URZ], R4 ;  /* 0x00000004090085a7 */ /* 0x000e64000800007f */
[----:B-1----:R-:W-:Y:S05]  /*6ad0*/  @!P0 BRA `(.L_x_129) ;  /* 0xfffffffc00f08947 */ /* 0x002fea000383ffff */
[----:B------:R-:W-:Y:S05]  /*6ae0*/  BRA `(.L_x_154) ;  /* 0xfffffff400987947 */ /* 0x000fea000383ffff */
.L_x_130:
[----:B0-----:R0:W1:Y:S02]  /*6af0*/  SYNCS.PHASECHK.TRANS64.TRYWAIT P0, [R8+URZ], R5 ;  /* 0x00000005080075a7 */ /* 0x001064000800017f */
[----:B-1----:R-:W-:Y:S05]  /*6b00*/  @!P0 NANOSLEEP.SYNCS 0x989680 ;  /* 0x009896800000895d */ /* 0x002fea0003900000 */
[----:B------:R-:W1:Y:S02]  /*6b10*/  @!P0 SYNCS.PHASECHK.TRANS64 P0, [R8+URZ], R5 ;  /* 0x00000005080085a7 */ /* 0x000e64000800007f */
[----:B-1----:R-:W-:Y:S05]  /*6b20*/  @!P0 BRA `(.L_x_130) ;  /* 0xfffffffc00f08947 */ /* 0x002fea000383ffff */
[----:B------:R-:W-:Y:S05]  /*6b30*/  BRA `(.L_x_155) ;  /* 0xfffffff400a87947 */ /* 0x000fea000383ffff */
.L_x_131:
[----:B0-----:R0:W1:Y:S02]  /*6b40*/  SYNCS.PHASECHK.TRANS64.TRYWAIT P0, [R9+URZ], R4 ;  /* 0x00000004090075a7 */ /* 0x001064000800017f */
[----:B-1----:R-:W-:Y:S05]  /*6b50*/  @!P0 NANOSLEEP.SYNCS 0x989680 ;  /* 0x009896800000895d */ /* 0x002fea0003900000 */
[----:B------:R-:W1:Y:S02]  /*6b60*/  @!P0 SYNCS.PHASECHK.TRANS64 P0, [R9+URZ], R4 ;  /* 0x00000004090085a7 */ /* 0x000e64000800007f */
[----:B-1----:R-:W-:Y:S05]  /*6b70*/  @!P0 BRA `(.L_x_131) ;  /* 0xfffffffc00f08947 */ /* 0x002fea000383ffff */
[----:B------:R-:W-:Y:S05]  /*6b80*/  BRA `(.L_x_156) ;  /* 0xfffffff400b87947 */ /* 0x000fea000383ffff */
.L_x_132:
[----:B0-----:R0:W1:Y:S02]  /*6b90*/  SYNCS.PHASECHK.TRANS64.TRYWAIT P0, [R8+URZ], R5 ;  /* 0x00000005080075a7 */ /* 0x001064000800017f */
[----:B-1----:R-:W-:Y:S05]  /*6ba0*/  @!P0 NANOSLEEP.SYNCS 0x989680 ;  /* 0x009896800000895d */ /* 0x002fea0003900000 */
[----:B------:R-:W1:Y:S02]  /*6bb0*/  @!P0 SYNCS.PHASECHK.TRANS64 P0, [R8+URZ], R5 ;  /* 0x00000005080085a7 */ /* 0x000e64000800007f */
[----:B-1----:R-:W-:Y:S05]  /*6bc0*/  @!P0 BRA `(.L_x_132) ;  /* 0xfffffffc00f08947 */ /* 0x002fea000383ffff */
[----:B------:R-:W-:Y:S05]  /*6bd0*/  BRA `(.L_x_157) ;  /* 0xfffffff400c87947 */ /* 0x000fea000383ffff */
.L_x_133:
[----:B0-----:R0:W1:Y:S02]  /*6be0*/  SYNCS.PHASECHK.TRANS64.TRYWAIT P0, [R9+URZ], R4 ;  /* 0x00000004090075a7 */ /* 0x001064000800017f */
[----:B-1----:R-:W-:Y:S05]  /*6bf0*/  @!P0 NANOSLEEP.SYNCS 0x989680 ;  /* 0x009896800000895d */ /* 0x002fea0003900000 */
[----:B------:R-:W1:Y:S02]  /*6c00*/  @!P0 SYNCS.PHASECHK.TRANS64 P0, [R9+URZ], R4 ;  /* 0x00000004090085a7 */ /* 0x000e64000800007f */
[----:B-1----:R-:W-:Y:S05]  /*6c10*/  @!P0 BRA `(.L_x_133) ;  /* 0xfffffffc00f08947 */ /* 0x002fea000383ffff */
[----:B------:R-:W-:Y:S05]  /*6c20*/  BRA `(.L_x_158) ;  /* 0xfffffff400d87947 */ /* 0x000fea000383ffff */
.L_x_134:
[----:B0-----:R0:W1:Y:S02]  /*6c30*/  SYNCS.PHASECHK.TRANS64.TRYWAIT P0, [R8+URZ], R5 ;  /* 0x00000005080075a7 */ /* 0x001064000800017f */
[----:B-1----:R-:W-:Y:S05]  /*6c40*/  @!P0 NANOSLEEP.SYNCS 0x989680 ;  /* 0x009896800000895d */ /* 0x002fea0003900000 */
[----:B------:R-:W1:Y:S02]  /*6c50*/  @!P0 SYNCS.PHASECHK.TRANS64 P0, [R8+URZ], R5 ;  /* 0x00000005080085a7 */ /* 0x000e64000800007f */
[----:B-1----:R-:W-:Y:S05]  /*6c60*/  @!P0 BRA `(.L_x_134) ;  /* 0xfffffffc00f08947 */ /* 0x002fea000383ffff */
[----:B------:R-:W-:Y:S05]  /*6c70*/  BRA `(.L_x_159) ;  /* 0xfffffff400e87947 */ /* 0x000fea000383ffff */
.L_x_135:
[----:B0-----:R0:W1:Y:S02]  /*6c80*/  SYNCS.PHASECHK.TRANS64.TRYWAIT P0, [R9+URZ], R4 ;  /* 0x00000004090075a7 */ /* 0x001064000800017f */
[----:B-1----:R-:W-:Y:S05]  /*6c90*/  @!P0 NANOSLEEP.SYNCS 0x989680 ;  /* 0x009896800000895d */ /* 0x002fea0003900000 */
[----:B------:R-:W1:Y:S02]  /*6ca0*/  @!P0 SYNCS.PHASECHK.TRANS64 P0, [R9+URZ], R4 ;  /* 0x00000004090085a7 */ /* 0x000e64000800007f */
[----:B-1----:R-:W-:Y:S05]  /*6cb0*/  @!P0 BRA `(.L_x_135) ;  /* 0xfffffffc00f08947 */ /* 0x002fea000383ffff */
[----:B------:R-:W-:Y:S05]  /*6cc0*/  BRA `(.L_x_160) ;  /* 0xfffffff400f87947 */ /* 0x000fea000383ffff */
.L_x_136:
[----:B0-----:R0:W1:Y:S02]  /*6cd0*/  SYNCS.PHASECHK.TRANS64.TRYWAIT P0, [R8+URZ], R5 ;  /* 0x00000005080075a7 */ /* 0x001064000800017f */
[----:B-1----:R-:W-:Y:S05]  /*6ce0*/  @!P0 NANOSLEEP.SYNCS 0x989680 ;  /* 0x009896800000895d */ /* 0x002fea0003900000 */
[----:B------:R-:W1:Y:S02]  /*6cf0*/  @!P0 SYNCS.PHASECHK.TRANS64 P0, [R8+URZ], R5 ;  /* 0x00000005080085a7 */ /* 0x000e64000800007f */
[----:B-1----:R-:W-:Y:S05]  /*6d00*/  @!P0 BRA `(.L_x_136) ;  /* 0xfffffffc00f08947 */ /* 0x002fea000383ffff */
[----:B------:R-:W-:Y:S05]  /*6d10*/  BRA `(.L_x_161) ;  /* 0xfffffff800087947 */ /* 0x000fea000383ffff */
.L_x_137:
[----:B-1----:R1:W2:Y:S02]  /*6d20*/  SYNCS.PHASECHK.TRANS64.TRYWAIT P0, [R11+URZ], R6 ;  /* 0x000000060b0075a7 */ /* 0x0022a4000800017f */
[----:B--2---:R-:W-:Y:S05]  /*6d30*/  @!P0 NANOSLEEP.SYNCS 0x989680 ;  /* 0x009896800000895d */ /* 0x004fea0003900000 */
[----:B------:R-:W2:Y:S02]  /*6d40*/  @!P0 SYNCS.PHASECHK.TRANS64 P0, [R11+URZ], R6 ;  /* 0x000000060b0085a7 */ /* 0x000ea4000800007f */
[----:B--2---:R-:W-:Y:S05]  /*6d50*/  @!P0 BRA `(.L_x_137) ;  /* 0xfffffffc00f08947 */ /* 0x004fea000383ffff */
[----:B------:R-:W-:Y:S05]  /*6d60*/  BRA `(.L_x_162) ;  /* 0xfffffff800107947 */ /* 0x000fea000383ffff */
.L_x_163:
[----:B------:R-:W-:-:S00]  /*6d70*/  BRA `(.L_x_163) ;  /* 0xfffffffc00fc7947 */ /* 0x000fc0000383ffff */
[----:B------:R-:W-:-:S00]  /*6d80*/  NOP ;  /* 0x0000000000007918 */ /* 0x000fc00000000000 */
[----:B------:R-:W-:-:S00]  /*6d90*/  NOP ;  /* 0x0000000000007918 */ /* 0x000fc00000000000 */
[----:B------:R-:W-:-:S00]  /*6da0*/  NOP ;  /* 0x0000000000007918 */ /* 0x000fc00000000000 */
[----:B------:R-:W-:-:S00]  /*6db0*/  NOP ;  /* 0x0000000000007918 */ /* 0x000fc00000000000 */
[----:B------:R-:W-:-:S00]  /*6dc0*/  NOP ;  /* 0x0000000000007918 */ /* 0x000fc00000000000 */
[----:B------:R-:W-:-:S00]  /*6dd0*/  NOP ;  /* 0x0000000000007918 */ /* 0x000fc00000000000 */
[----:B------:R-:W-:-:S00]  /*6de0*/  NOP ;  /* 0x0000000000007918 */ /* 0x000fc00000000000 */
[----:B------:R-:W-:-:S00]  /*6df0*/  NOP ;  /* 0x0000000000007918 */ /* 0x000fc00000000000 */
.L_x_164:


//--------------------- .nv.global.init           --------------------------
	.section	.nv.global.init,"aw",@progbits
.nv.global.init:
	.type		$str$22,@object
	.size		$str$22,($str$23 - $str$22)
$str$22:
        /*0000*/ 	.byte	0x6b, 0x5f, 0x74, 0x69, 0x6c, 0x65, 0x5f, 0x63, 0x6f, 0x75, 0x6e, 0x74, 0x20, 0x3e, 0x3d, 0x20
        /*0010*/ 	.byte	0x31, 0x00
	.type		$str$23,@object
	.size		$str$23,(__unnamed_1 - $str$23)
$str$23:
        /*0012*/ 	.byte	0x2f, 0x74, 0x6d, 0x70, 0x2f, 0x63, 0x75, 0x74, 0x6c, 0x61, 0x73, 0x73, 0x5f, 0x73, 0x77, 0x65
        /*0022*/ 	.byte	0x65, 0x70, 0x5f, 0x73, 0x72, 0x63, 0x2f, 0x69, 0x6e, 0x63, 0x6c, 0x75, 0x64, 0x65, 0x2f, 0x63
        /*0032*/ 	.byte	0x75, 0x74, 0x6c, 0x61, 0x73, 0x73, 0x2f, 0x67, 0x65, 0x6d, 0x6d, 0x2f, 0x63, 0x6f, 0x6c, 0x6c
        /*0042*/ 	.byte	0x65, 0x63, 0x74, 0x69, 0x76, 0x65, 0x2f, 0x73, 0x6d, 0x39, 0x30, 0x5f, 0x6d, 0x6d, 0x61, 0x5f
        /*0052*/ 	.byte	0x74, 0x6d, 0x61, 0x5f, 0x67, 0x6d, 0x6d, 0x61, 0x5f, 0x73, 0x73, 0x5f, 0x77, 0x61, 0x72, 0x70
        /*0062*/ 	.byte	0x73, 0x70, 0x65, 0x63, 0x69, 0x61, 0x6c, 0x69, 0x7a, 0x65, 0x64, 0x2e, 0x68, 0x70, 0x70, 0x00
	.type		__unnamed_1,@object
	.size		__unnamed_1,(.L_0 - __unnamed_1)
__unnamed_1:
        /*0072*/ 	.byte	0x76, 0x6f, 0x69, 0x64, 0x20, 0x63, 0x75, 0x74, 0x6c, 0x61, 0x73, 0x73, 0x3a, 0x3a, 0x67, 0x65
        /* <DEDUP_REMOVED lines=180> */
        /*0bc2*/ 	.byte	0x79, 0x5d, 0x00
.L_0:


//--------------------- .nv.shared._ZN7cutlass13device_kernelINS_4gemm6kernel13GemmUniversalIN4cute5tupleIJiiiiEEENS1_10collective13CollectiveMmaINS1_34MainloopSm90TmaGmmaWarpSpecializedILi18ENS5_IJNS4_1CILi1EEENSA_ILi4EEESB_EEENS1_35KernelTmaWarpSpecializedCooperativeEEENS5_IJNSA_ILi128EEENSA_ILi64EEENSA_ILi32EEEEEENS_6half_tENS5_IJlSB_lEEESK_SL_NS4_8TiledMMAINS4_8MMA_AtomIJNS4_4SM904GMMA25MMA_64x64x16_F32F16F16_SSILNSP_5MajorE0ELSR_0ELNSP_7ScaleInE1ELSS_1EEEEEENS4_6LayoutINS5_IJNSA_ILi2EEESB_SB_EEENS5_IJSB_NSA_ILi0EEESY_EEEEENS5_IJNS4_10UnderscoreES11_S11_EEEEENS4_23SM90_TMA_LOAD_MULTICASTENS4_14ComposedLayoutINS4_7SwizzleILi2ELi4ELi3EEENS4_18smem_ptr_flag_bitsILi16EEENSV_INS5_IJNSA_ILi8EEESI_EEENS5_IJSI_SB_EEEEEEEvNS4_8identityENS4_13SM90_TMA_LOADES1E_vS1F_EENS_8epilogue10collective6detail29Sm90TmaWarpSpecializedAdapterINS1J_15DefaultEpilogueISK_SL_SL_NS1I_6thread17LinearCombinationISK_Li1EffLNS1N_9ScaleType4KindE0ELNS_15FloatRoundStyleE2ESK_EENS1_15EpilogueDefaultEEEEEvvEEEEvNT_6ParamsE --------------------------
	.section	.nv.shared._ZN7cutlass13device_kernelINS_4gemm6kernel13GemmUniversalIN4cute5tupleIJiiiiEEENS1_10collective13CollectiveMmaINS1_34MainloopSm90TmaGmmaWarpSpecializedILi18ENS5_IJNS4_1CILi1EEENSA_ILi4EEESB_EEENS1_35KernelTmaWarpSpecializedCooperativeEEENS5_IJNSA_ILi128EEENSA_ILi64EEENSA_ILi32EEEEEENS_6half_tENS5_IJlSB_lEEESK_SL_NS4_8TiledMMAINS4_8MMA_AtomIJNS4_4SM904GMMA25MMA_64x64x16_F32F16F16_SSILNSP_5MajorE0ELSR_0ELNSP_7ScaleInE1ELSS_1EEEEEENS4_6LayoutINS5_IJNSA_ILi2EEESB_SB_EEENS5_IJSB_NSA_ILi0EEESY_EEEEENS5_IJNS4_10UnderscoreES11_S11_EEEEENS4_23SM90_TMA_LOAD_MULTICASTENS4_14ComposedLayoutINS4_7SwizzleILi2ELi4ELi3EEENS4_18smem_ptr_flag_bitsILi16EEENSV_INS5_IJNSA_ILi8EEESI_EEENS5_IJSI_SB_EEEEEEEvNS4_8identityENS4_13SM90_TMA_LOADES1E_vS1F_EENS_8epilogue10collective6detail29Sm90TmaWarpSpecializedAdapterINS1J_15DefaultEpilogueISK_SL_SL_NS1I_6thread17LinearCombinationISK_Li1EffLNS1N_9ScaleType4KindE0ELNS_15FloatRoundStyleE2ESK_EENS1_15EpilogueDefaultEEEEEvvEEEEvNT_6ParamsE,"aw",@nobits
	.sectionflags	@""
	.align	16
	.zero		1024


//--------------------- .nv.shared.reserved.0     --------------------------
	.section	.nv.shared.reserved.0,"aw",@nobits
	.weak		__nv_reservedSMEM_offset_0_alias
	.size		__nv_reservedSMEM_offset_0_alias, 0, 0
	.other		__nv_reservedSMEM_offset_0_alias,@"STO_CUDA_RESERVED_SHARED STV_DEFAULT"
__nv_reservedSMEM_offset_0_alias:
	.zero		0


//--------------------- .nv.global                --------------------------
	.section	.nv.global,"aw",@nobits
.nv.global:
	.type		_ZN40_INTERNAL_f3f4a27b_4_k_cu_17dcd754_272034cute1_E,@object
	.size		_ZN40_INTERNAL_f3f4a27b_4_k_cu_17dcd754_272034cute1_E,(_ZN40_INTERNAL_f3f4a27b_4_k_cu_17dcd754_272034cuda3std3__45__cpo6cbeginE - _ZN40_INTERNAL_f3f4a27b_4_k_cu_17dcd754_272034cute1_E)
_ZN40_INTERNAL_f3f4a27b_4_k_cu_17dcd754_272034cute1_E:
	.zero		1
	.type		_ZN40_INTERNAL_f3f4a27b_4_k_cu_17dcd754_272034cuda3std3__45__cpo6cbeginE,@object
	.size		_ZN40_INTERNAL_f3f4a27b_4_k_cu_17dcd754_272034cuda3std3__45__cpo6cbeginE,(_ZN40_INTERNAL_f3f4a27b_4_k_cu_17dcd754_272034cuda3std3__48in_placeE - _ZN40_INTERNAL_f3f4a27b_4_k_cu_17dcd754_272034cuda3std3__45__cpo6cbeginE)
_ZN40_INTERNAL_f3f4a27b_4_k_cu_17dcd754_272034cuda3std3__45__cpo6cbeginE:
	.zero		1
	.type		_ZN40_INTERNAL_f3f4a27b_4_k_cu_17dcd754_272034cuda3std3__48in_placeE,@object
	.size		_ZN40_INTERNAL_f3f4a27b_4_k_cu_17dcd754_272034cuda3std3__48in_placeE,(_ZN40_INTERNAL_f3f4a27b_4_k_cu_17dcd754_272034cuda3std6ranges3__45__cpo9iter_moveE - _ZN40_INTERNAL_f3f4a27b_4_k_cu_17dcd754_272034cuda3std3__48in_placeE)
_ZN40_INTERNAL_f3f4a27b_4_k_cu_17dcd754_272034cuda3std3__48in_placeE:
	.zero		1
	.type		_ZN40_INTERNAL_f3f4a27b_4_k_cu_17dcd754_272034cuda3std6ranges3__45__cpo9iter_moveE,@object
	.size		_ZN40_INTERNAL_f3f4a27b_4_k_cu_17dcd754_272034cuda3std6ranges3__45__cpo9iter_moveE,(_ZN40_INTERNAL_f3f4a27b_4_k_cu_17dcd754_272034cuda3std3__45__cpo5beginE - _ZN40_INTERNAL_f3f4a27b_4_k_cu_17dcd754_272034cuda3std6ranges3__45__cpo9iter_moveE)
_ZN40_INTERNAL_f3f4a27b_4_k_cu_17dcd754_272034cuda3std6ranges3__45__cpo9iter_moveE:
	.zero		1
	.type		_ZN40_INTERNAL_f3f4a27b_4_k_cu_17dcd754_272034cuda3std3__45__cpo5beginE,@object
	.size		_ZN40_INTERNAL_f3f4a27b_4_k_cu_17dcd754_272034cuda3std3__45__cpo5beginE,(_ZN40_INTERNAL_f3f4a27b_4_k_cu_17dcd754_272034cuda3std3__442_GLOBAL__N__f3f4a27b_4_k_cu_17dcd754_272036ignoreE - _ZN40_INTERNAL_f3f4a27b_4_k_cu_17dcd754_272034cuda3std3__45__cpo5beginE)
_ZN40_INTERNAL_f3f4a27b_4_k_cu_17dcd754_272034cuda3std3__45__cpo5beginE:
	.zero		1
	.type		_ZN40_INTERNAL_f3f4a27b_4_k_cu_17dcd754_272034cuda3std3__442_GLOBAL__N__f3f4a27b_4_k_cu_17dcd754_272036ignoreE,@object
	.size		_ZN40_INTERNAL_f3f4a27b_4_k_cu_17dcd754_272034cuda3std3__442_GLOBAL__N__f3f4a27b_4_k_cu_17dcd754_272036ignoreE,(_ZN40_INTERNAL_f3f4a27b_4_k_cu_17dcd754_272034cute7productE - _ZN40_INTERNAL_f3f4a27b_4_k_cu_17dcd754_272034cuda3std3__442_GLOBAL__N__f3f4a27b_4_k_cu_17dcd754_272036ignoreE)
_ZN40_INTERNAL_f3f4a27b_4_k_cu_17dcd754_272034cuda3std3__442_GLOBAL__N__f3f4a27b_4_k_cu_17dcd754_272036ignoreE:
	.zero		1
	.type		_ZN40_INTERNAL_f3f4a27b_4_k_cu_17dcd754_272034cute7productE,@object
	.size		_ZN40_INTERNAL_f3f4a27b_4_k_cu_17dcd754_272034cute7productE,(_ZN40_INTERNAL_f3f4a27b_4_k_cu_17dcd754_272034cuda3std3__45__cpo3endE - _ZN40_INTERNAL_f3f4a27b_4_k_cu_17dcd754_272034cute7productE)
_ZN40_INTERNAL_f3f4a27b_4_k_cu_17dcd754_272034cute7productE:
	.zero		1
	.type		_ZN40_INTERNAL_f3f4a27b_4_k_cu_17dcd754_272034cuda3std3__45__cpo3endE,@object
	.size		_ZN40_INTERNAL_f3f4a27b_4_k_cu_17dcd754_272034cuda3std3__45__cpo3endE,(_ZN40_INTERNAL_f3f4a27b_4_k_cu_17dcd754_272034cuda3std3__419piecewise_constructE - _ZN40_INTERNAL_f3f4a27b_4_k_cu_17dcd754_272034cuda3std3__45__cpo3endE)
_ZN40_INTERNAL_f3f4a27b_4_k_cu_17dcd754_272034cuda3std3__45__cpo3endE:
	.zero		1
	.type		_ZN40_INTERNAL_f3f4a27b_4_k_cu_17dcd754_272034cuda3std3__419piecewise_constructE,@object
	.size		_ZN40_INTERNAL_f3f4a27b_4_k_cu_17dcd754_272034cuda3std3__419piecewise_constructE,(_ZN40_INTERNAL_f3f4a27b_4_k_cu_17dcd754_272034cuda3std3__45__cpo4cendE - _ZN40_INTERNAL_f3f4a27b_4_k_cu_17dcd754_272034cuda3std3__419piecewise_constructE)
_ZN40_INTERNAL_f3f4a27b_4_k_cu_17dcd754_272034cuda3std3__419piecewise_constructE:
	.zero		1
	.type		_ZN40_INTERNAL_f3f4a27b_4_k_cu_17dcd754_272034cuda3std3__45__cpo4cendE,@object
	.size		_ZN40_INTERNAL_f3f4a27b_4_k_cu_17dcd754_272034cuda3std3__45__cpo4cendE,(_ZN40_INTERNAL_f3f4a27b_4_k_cu_17dcd754_272034cuda3std6ranges3__45__cpo4swapE - _ZN40_INTERNAL_f3f4a27b_4_k_cu_17dcd754_272034cuda3std3__45__cpo4cendE)
_ZN40_INTERNAL_f3f4a27b_4_k_cu_17dcd754_272034cuda3std3__45__cpo4cendE:
	.zero		1
	.type		_ZN40_INTERNAL_f3f4a27b_4_k_cu_17dcd754_272034cuda3std6ranges3__45__cpo4swapE,@object
	.size		_ZN40_INTERNAL_f3f4a27b_4_k_cu_17dcd754_272034cuda3std6ranges3__45__cpo4swapE,(.L_8 - _ZN40_INTERNAL_f3f4a27b_4_k_cu_17dcd754_272034cuda3std6ranges3__45__cpo4swapE)
_ZN40_INTERNAL_f3f4a27b_4_k_cu_17dcd754_272034cuda3std6ranges3__45__cpo4swapE:
	.zero		1
.L_8:


//--------------------- .nv.constant0._ZN7cutlass13device_kernelINS_4gemm6kernel13GemmUniversalIN4cute5tupleIJiiiiEEENS1_10collective13CollectiveMmaINS1_34MainloopSm90TmaGmmaWarpSpecializedILi18ENS5_IJNS4_1CILi1EEENSA_ILi4EEESB_EEENS1_35KernelTmaWarpSpecializedCooperativeEEENS5_IJNSA_ILi128EEENSA_ILi64EEENSA_ILi32EEEEEENS_6half_tENS5_IJlSB_lEEESK_SL_NS4_8TiledMMAINS4_8MMA_AtomIJNS4_4SM904GMMA25MMA_64x64x16_F32F16F16_SSILNSP_5MajorE0ELSR_0ELNSP_7ScaleInE1ELSS_1EEEEEENS4_6LayoutINS5_IJNSA_ILi2EEESB_SB_EEENS5_IJSB_NSA_ILi0EEESY_EEEEENS5_IJNS4_10UnderscoreES11_S11_EEEEENS4_23SM90_TMA_LOAD_MULTICASTENS4_14ComposedLayoutINS4_7SwizzleILi2ELi4ELi3EEENS4_18smem_ptr_flag_bitsILi16EEENSV_INS5_IJNSA_ILi8EEESI_EEENS5_IJSI_SB_EEEEEEEvNS4_8identityENS4_13SM90_TMA_LOADES1E_vS1F_EENS_8epilogue10collective6detail29Sm90TmaWarpSpecializedAdapterINS1J_15DefaultEpilogueISK_SL_SL_NS1I_6thread17LinearCombinationISK_Li1EffLNS1N_9ScaleType4KindE0ELNS_15FloatRoundStyleE2ESK_EENS1_15EpilogueDefaultEEEEEvvEEEEvNT_6ParamsE --------------------------
	.section	.nv.constant0._ZN7cutlass13device_kernelINS_4gemm6kernel13GemmUniversalIN4cute5tupleIJiiiiEEENS1_10collective13CollectiveMmaINS1_34MainloopSm90TmaGmmaWarpSpecializedILi18ENS5_IJNS4_1CILi1EEENSA_ILi4EEESB_EEENS1_35KernelTmaWarpSpecializedCooperativeEEENS5_IJNSA_ILi128EEENSA_ILi64EEENSA_ILi32EEEEEENS_6half_tENS5_IJlSB_lEEESK_SL_NS4_8TiledMMAINS4_8MMA_AtomIJNS4_4SM904GMMA25MMA_64x64x16_F32F16F16_SSILNSP_5MajorE0ELSR_0ELNSP_7ScaleInE1ELSS_1EEEEEENS4_6LayoutINS5_IJNSA_ILi2EEESB_SB_EEENS5_IJSB_NSA_ILi0EEESY_EEEEENS5_IJNS4_10UnderscoreES11_S11_EEEEENS4_23SM90_TMA_LOAD_MULTICASTENS4_14ComposedLayoutINS4_7SwizzleILi2ELi4ELi3EEENS4_18smem_ptr_flag_bitsILi16EEENSV_INS5_IJNSA_ILi8EEESI_EEENS5_IJSI_SB_EEEEEEEvNS4_8identityENS4_13SM90_TMA_LOADES1E_vS1F_EENS_8epilogue10collective6detail29Sm90TmaWarpSpecializedAdapterINS1J_15DefaultEpilogueISK_SL_SL_NS1I_6thread17LinearCombinationISK_Li1EffLNS1N_9ScaleType4KindE0ELNS_15FloatRoundStyleE2ESK_EENS1_15EpilogueDefaultEEEEEvvEEEEvNT_6ParamsE,"a",@progbits
	.sectionflags	@""
	.align	4
.nv.constant0._ZN7cutlass13device_kernelINS_4gemm6kernel13GemmUniversalIN4cute5tupleIJiiiiEEENS1_10collective13CollectiveMmaINS1_34MainloopSm90TmaGmmaWarpSpecializedILi18ENS5_IJNS4_1CILi1EEENSA_ILi4EEESB_EEENS1_35KernelTmaWarpSpecializedCooperativeEEENS5_IJNSA_ILi128EEENSA_ILi64EEENSA_ILi32EEEEEENS_6half_tENS5_IJlSB_lEEESK_SL_NS4_8TiledMMAINS4_8MMA_AtomIJNS4_4SM904GMMA25MMA_64x64x16_F32F16F16_SSILNSP_5MajorE0ELSR_0ELNSP_7ScaleInE1ELSS_1EEEEEENS4_6LayoutINS5_IJNSA_ILi2EEESB_SB_EEENS5_IJSB_NSA_ILi0EEESY_EEEEENS5_IJNS4_10UnderscoreES11_S11_EEEEENS4_23SM90_TMA_LOAD_MULTICASTENS4_14ComposedLayoutINS4_7SwizzleILi2ELi4ELi3EEENS4_18smem_ptr_flag_bitsILi16EEENSV_INS5_IJNSA_ILi8EEESI_EEENS5_IJSI_SB_EEEEEEEvNS4_8identityENS4_13SM90_TMA_LOADES1E_vS1F_EENS_8epilogue10collective6detail29Sm90TmaWarpSpecializedAdapterINS1J_15DefaultEpilogueISK_SL_SL_NS1I_6thread17LinearCombinationISK_Li1EffLNS1N_9ScaleType4KindE0ELNS_15FloatRoundStyleE2ESK_EENS1_15EpilogueDefaultEEEEEvvEEEEvNT_6ParamsE:
	.zero		1664


//--------------------- SYMBOLS --------------------------

	.type		.nv.reservedSmem.offset0,@object
	.size		.nv.reservedSmem.offset0,0x4
	.type		__assertfail,@function
